//
// Generated by NVIDIA NVVM Compiler
//
// Compiler Build ID: CL-36424714
// Cuda compilation tools, release 13.0, V13.0.88
// Based on NVVM 20.0.0
//

.version 9.0
.target sm_100
.address_size 64

	// .globl	_Z9lu_decompPdi
.extern .shared .align 16 .b8 shmem[];

.visible .entry _Z9lu_decompPdi(
	.param .u64 .ptr .align 1 _Z9lu_decompPdi_param_0,
	.param .u32 _Z9lu_decompPdi_param_1
)
{
	.reg .pred 	%p<62>;
	.reg .b32 	%r<379>;
	.reg .b64 	%rd<7>;
	.reg .b64 	%fd<76>;

	ld.param.u64 	%rd2, [_Z9lu_decompPdi_param_0];
	ld.param.u32 	%r43, [_Z9lu_decompPdi_param_1];
	cvta.to.global.u64 	%rd1, %rd2;
	mov.u32 	%r378, %tid.x;
	mul.lo.s32 	%r2, %r43, %r43;
	setp.ge.u32 	%p1, %r378, %r2;
	@%p1 bra 	$L__BB0_3;
	mov.u32 	%r3, %ntid.x;
	mov.u32 	%r51, shmem;
	mov.u32 	%r367, %r378;
$L__BB0_2:
	mul.wide.s32 	%rd3, %r367, 8;
	add.s64 	%rd4, %rd1, %rd3;
	ld.global.f64 	%fd17, [%rd4];
	div.s32 	%r44, %r367, %r43;
	mul.lo.s32 	%r45, %r44, %r43;
	sub.s32 	%r46, %r367, %r45;
	xor.b32  	%r47, %r46, %r44;
	setp.gt.s32 	%p2, %r44, 0;
	selp.b32 	%r48, %r45, 0, %p2;
	add.s32 	%r49, %r48, %r47;
	shl.b32 	%r50, %r49, 3;
	add.s32 	%r52, %r51, %r50;
	st.shared.f64 	[%r52], %fd17;
	add.s32 	%r367, %r367, %r3;
	setp.lt.s32 	%p3, %r367, %r2;
	@%p3 bra 	$L__BB0_2;
$L__BB0_3:
	bar.sync 	0;
	setp.lt.s32 	%p4, %r43, 1;
	@%p4 bra 	$L__BB0_19;
	mov.u32 	%r6, %ntid.x;
	shl.b32 	%r7, %r43, 2;
	mov.b32 	%r368, 0;
$L__BB0_5:
	setp.ge.u32 	%p5, %r378, %r43;
	@%p5 bra 	$L__BB0_18;
	setp.eq.s32 	%p6, %r368, 0;
	mul.lo.s32 	%r9, %r368, %r43;
	@%p6 bra 	$L__BB0_18;
	and.b32  	%r10, %r368, 3;
	and.b32  	%r11, %r368, 2147483644;
	and.b32  	%r54, %r368, -4;
	neg.s32 	%r12, %r54;
	mov.u32 	%r369, %r378;
$L__BB0_8:
	setp.lt.s32 	%p7, %r369, %r368;
	@%p7 bra 	$L__BB0_17;
	setp.lt.u32 	%p8, %r368, 4;
	mov.b32 	%r373, 0;
	mov.f64 	%fd71, 0d0000000000000000;
	@%p8 bra 	$L__BB0_12;
	mov.f64 	%fd71, 0d0000000000000000;
	mov.u32 	%r370, %r9;
	mov.u32 	%r371, %r369;
	mov.u32 	%r372, %r12;
$L__BB0_11:
	.pragma "nounroll";
	div.s32 	%r56, %r370, %r43;
	mul.lo.s32 	%r57, %r56, %r43;
	sub.s32 	%r58, %r370, %r57;
	xor.b32  	%r59, %r58, %r56;
	setp.gt.s32 	%p9, %r56, 0;
	selp.b32 	%r60, %r57, 0, %p9;
	add.s32 	%r61, %r60, %r59;
	shl.b32 	%r62, %r61, 3;
	mov.u32 	%r63, shmem;
	add.s32 	%r64, %r63, %r62;
	ld.shared.f64 	%fd21, [%r64];
	div.s32 	%r65, %r371, %r43;
	mul.lo.s32 	%r66, %r65, %r43;
	sub.s32 	%r67, %r371, %r66;
	xor.b32  	%r68, %r67, %r65;
	setp.gt.s32 	%p10, %r65, 0;
	selp.b32 	%r69, %r66, 0, %p10;
	add.s32 	%r70, %r69, %r68;
	shl.b32 	%r71, %r70, 3;
	add.s32 	%r72, %r63, %r71;
	ld.shared.f64 	%fd22, [%r72];
	fma.rn.f64 	%fd23, %fd21, %fd22, %fd71;
	add.s32 	%r73, %r370, 1;
	div.s32 	%r74, %r73, %r43;
	mul.lo.s32 	%r75, %r74, %r43;
	sub.s32 	%r76, %r73, %r75;
	xor.b32  	%r77, %r76, %r74;
	setp.gt.s32 	%p11, %r74, 0;
	selp.b32 	%r78, %r75, 0, %p11;
	add.s32 	%r79, %r78, %r77;
	shl.b32 	%r80, %r79, 3;
	add.s32 	%r81, %r63, %r80;
	ld.shared.f64 	%fd24, [%r81];
	add.s32 	%r82, %r371, %r43;
	div.s32 	%r83, %r82, %r43;
	mul.lo.s32 	%r84, %r83, %r43;
	sub.s32 	%r85, %r82, %r84;
	xor.b32  	%r86, %r85, %r83;
	setp.gt.s32 	%p12, %r83, 0;
	selp.b32 	%r87, %r84, 0, %p12;
	add.s32 	%r88, %r87, %r86;
	shl.b32 	%r89, %r88, 3;
	add.s32 	%r90, %r63, %r89;
	ld.shared.f64 	%fd25, [%r90];
	fma.rn.f64 	%fd26, %fd24, %fd25, %fd23;
	add.s32 	%r91, %r370, 2;
	div.s32 	%r92, %r91, %r43;
	mul.lo.s32 	%r93, %r92, %r43;
	sub.s32 	%r94, %r91, %r93;
	xor.b32  	%r95, %r94, %r92;
	setp.gt.s32 	%p13, %r92, 0;
	selp.b32 	%r96, %r93, 0, %p13;
	add.s32 	%r97, %r96, %r95;
	shl.b32 	%r98, %r97, 3;
	add.s32 	%r99, %r63, %r98;
	ld.shared.f64 	%fd27, [%r99];
	add.s32 	%r100, %r82, %r43;
	div.s32 	%r101, %r100, %r43;
	mul.lo.s32 	%r102, %r101, %r43;
	sub.s32 	%r103, %r100, %r102;
	xor.b32  	%r104, %r103, %r101;
	setp.gt.s32 	%p14, %r101, 0;
	selp.b32 	%r105, %r102, 0, %p14;
	add.s32 	%r106, %r105, %r104;
	shl.b32 	%r107, %r106, 3;
	add.s32 	%r108, %r63, %r107;
	ld.shared.f64 	%fd28, [%r108];
	fma.rn.f64 	%fd29, %fd27, %fd28, %fd26;
	add.s32 	%r109, %r370, 3;
	div.s32 	%r110, %r109, %r43;
	mul.lo.s32 	%r111, %r110, %r43;
	sub.s32 	%r112, %r109, %r111;
	xor.b32  	%r113, %r112, %r110;
	setp.gt.s32 	%p15, %r110, 0;
	selp.b32 	%r114, %r111, 0, %p15;
	add.s32 	%r115, %r114, %r113;
	shl.b32 	%r116, %r115, 3;
	add.s32 	%r117, %r63, %r116;
	ld.shared.f64 	%fd30, [%r117];
	add.s32 	%r118, %r100, %r43;
	div.s32 	%r119, %r118, %r43;
	mul.lo.s32 	%r120, %r119, %r43;
	sub.s32 	%r121, %r118, %r120;
	xor.b32  	%r122, %r121, %r119;
	setp.gt.s32 	%p16, %r119, 0;
	selp.b32 	%r123, %r120, 0, %p16;
	add.s32 	%r124, %r123, %r122;
	shl.b32 	%r125, %r124, 3;
	add.s32 	%r126, %r63, %r125;
	ld.shared.f64 	%fd31, [%r126];
	fma.rn.f64 	%fd71, %fd30, %fd31, %fd29;
	add.s32 	%r372, %r372, 4;
	add.s32 	%r371, %r371, %r7;
	add.s32 	%r370, %r370, 4;
	setp.ne.s32 	%p17, %r372, 0;
	mov.u32 	%r373, %r11;
	@%p17 bra 	$L__BB0_11;
$L__BB0_12:
	setp.eq.s32 	%p18, %r10, 0;
	@%p18 bra 	$L__BB0_16;
	setp.eq.s32 	%p19, %r10, 1;
	add.s32 	%r22, %r373, %r9;
	div.s32 	%r128, %r22, %r43;
	mul.lo.s32 	%r129, %r128, %r43;
	sub.s32 	%r130, %r22, %r129;
	xor.b32  	%r131, %r130, %r128;
	setp.gt.s32 	%p20, %r128, 0;
	selp.b32 	%r132, %r129, 0, %p20;
	add.s32 	%r133, %r132, %r131;
	shl.b32 	%r134, %r133, 3;
	mov.u32 	%r135, shmem;
	add.s32 	%r136, %r135, %r134;
	ld.shared.f64 	%fd32, [%r136];
	mad.lo.s32 	%r23, %r373, %r43, %r369;
	div.s32 	%r137, %r23, %r43;
	mul.lo.s32 	%r138, %r137, %r43;
	sub.s32 	%r139, %r23, %r138;
	xor.b32  	%r140, %r139, %r137;
	setp.gt.s32 	%p21, %r137, 0;
	selp.b32 	%r141, %r138, 0, %p21;
	add.s32 	%r142, %r141, %r140;
	shl.b32 	%r143, %r142, 3;
	add.s32 	%r144, %r135, %r143;
	ld.shared.f64 	%fd33, [%r144];
	fma.rn.f64 	%fd71, %fd32, %fd33, %fd71;
	@%p19 bra 	$L__BB0_16;
	setp.eq.s32 	%p22, %r10, 2;
	add.s32 	%r145, %r22, 1;
	div.s32 	%r146, %r145, %r43;
	mul.lo.s32 	%r147, %r146, %r43;
	sub.s32 	%r148, %r145, %r147;
	xor.b32  	%r149, %r148, %r146;
	setp.gt.s32 	%p23, %r146, 0;
	selp.b32 	%r150, %r147, 0, %p23;
	add.s32 	%r151, %r150, %r149;
	shl.b32 	%r152, %r151, 3;
	add.s32 	%r154, %r135, %r152;
	ld.shared.f64 	%fd34, [%r154];
	add.s32 	%r24, %r23, %r43;
	div.s32 	%r155, %r24, %r43;
	mul.lo.s32 	%r156, %r155, %r43;
	sub.s32 	%r157, %r24, %r156;
	xor.b32  	%r158, %r157, %r155;
	setp.gt.s32 	%p24, %r155, 0;
	selp.b32 	%r159, %r156, 0, %p24;
	add.s32 	%r160, %r159, %r158;
	shl.b32 	%r161, %r160, 3;
	add.s32 	%r162, %r135, %r161;
	ld.shared.f64 	%fd35, [%r162];
	fma.rn.f64 	%fd71, %fd34, %fd35, %fd71;
	@%p22 bra 	$L__BB0_16;
	add.s32 	%r163, %r22, 2;
	div.s32 	%r164, %r163, %r43;
	mul.lo.s32 	%r165, %r164, %r43;
	sub.s32 	%r166, %r163, %r165;
	xor.b32  	%r167, %r166, %r164;
	setp.gt.s32 	%p25, %r164, 0;
	selp.b32 	%r168, %r165, 0, %p25;
	add.s32 	%r169, %r168, %r167;
	shl.b32 	%r170, %r169, 3;
	add.s32 	%r172, %r135, %r170;
	ld.shared.f64 	%fd36, [%r172];
	add.s32 	%r173, %r24, %r43;
	div.s32 	%r174, %r173, %r43;
	mul.lo.s32 	%r175, %r174, %r43;
	sub.s32 	%r176, %r173, %r175;
	xor.b32  	%r177, %r176, %r174;
	setp.gt.s32 	%p26, %r174, 0;
	selp.b32 	%r178, %r175, 0, %p26;
	add.s32 	%r179, %r178, %r177;
	shl.b32 	%r180, %r179, 3;
	add.s32 	%r181, %r135, %r180;
	ld.shared.f64 	%fd37, [%r181];
	fma.rn.f64 	%fd71, %fd36, %fd37, %fd71;
$L__BB0_16:
	add.s32 	%r182, %r369, %r9;
	div.s32 	%r183, %r182, %r43;
	mul.lo.s32 	%r184, %r183, %r43;
	sub.s32 	%r185, %r182, %r184;
	xor.b32  	%r186, %r185, %r183;
	setp.gt.s32 	%p27, %r183, 0;
	selp.b32 	%r187, %r184, 0, %p27;
	add.s32 	%r188, %r187, %r186;
	shl.b32 	%r189, %r188, 3;
	mov.u32 	%r190, shmem;
	add.s32 	%r191, %r190, %r189;
	ld.shared.f64 	%fd38, [%r191];
	sub.f64 	%fd39, %fd38, %fd71;
	st.shared.f64 	[%r191], %fd39;
$L__BB0_17:
	add.s32 	%r369, %r369, %r6;
	setp.lt.s32 	%p28, %r369, %r43;
	@%p28 bra 	$L__BB0_8;
$L__BB0_18:
	setp.ge.u32 	%p29, %r378, %r43;
	bar.sync 	0;
	@%p29 bra 	$L__BB0_38;
	bra.uni 	$L__BB0_23;
$L__BB0_19:
	setp.ge.u32 	%p59, %r378, %r2;
	@%p59 bra 	$L__BB0_22;
	mov.u32 	%r13, %ntid.x;
	mov.u32 	%r365, shmem;
$L__BB0_21:
	div.s32 	%r358, %r378, %r43;
	mul.lo.s32 	%r359, %r358, %r43;
	sub.s32 	%r360, %r378, %r359;
	xor.b32  	%r361, %r360, %r358;
	setp.gt.s32 	%p60, %r358, 0;
	selp.b32 	%r362, %r359, 0, %p60;
	add.s32 	%r363, %r362, %r361;
	shl.b32 	%r364, %r363, 3;
	add.s32 	%r366, %r365, %r364;
	ld.shared.f64 	%fd67, [%r366];
	mul.wide.s32 	%rd5, %r378, 8;
	add.s64 	%rd6, %rd1, %rd5;
	st.global.f64 	[%rd6], %fd67;
	add.s32 	%r378, %r378, %r13;
	setp.lt.s32 	%p61, %r378, %r2;
	@%p61 bra 	$L__BB0_21;
$L__BB0_22:
	bar.sync 	0;
	ret;
$L__BB0_23:
	setp.ne.s32 	%p30, %r368, 0;
	mad.lo.s32 	%r26, %r368, %r43, %r368;
	mov.u32 	%r374, %r378;
	@%p30 bra 	$L__BB0_24;
	bra.uni 	$L__BB0_35;
$L__BB0_24:
	and.b32  	%r27, %r368, 3;
	and.b32  	%r28, %r368, 2147483644;
	mov.u32 	%r375, %r378;
$L__BB0_25:
	setp.le.s32 	%p31, %r375, %r368;
	@%p31 bra 	$L__BB0_34;
	setp.lt.u32 	%p32, %r368, 4;
	mul.lo.s32 	%r32, %r375, %r43;
	mov.b32 	%r377, 0;
	mov.f64 	%fd75, 0d0000000000000000;
	@%p32 bra 	$L__BB0_29;
	mov.b32 	%r376, 0;
	mov.f64 	%fd75, 0d0000000000000000;
$L__BB0_28:
	.pragma "nounroll";
	add.s32 	%r194, %r376, %r32;
	div.s32 	%r195, %r194, %r43;
	mul.lo.s32 	%r196, %r195, %r43;
	sub.s32 	%r197, %r194, %r196;
	xor.b32  	%r198, %r197, %r195;
	setp.gt.s32 	%p33, %r195, 0;
	selp.b32 	%r199, %r196, 0, %p33;
	add.s32 	%r200, %r199, %r198;
	shl.b32 	%r201, %r200, 3;
	mov.u32 	%r202, shmem;
	add.s32 	%r203, %r202, %r201;
	ld.shared.f64 	%fd43, [%r203];
	mad.lo.s32 	%r204, %r376, %r43, %r368;
	div.s32 	%r205, %r204, %r43;
	mul.lo.s32 	%r206, %r205, %r43;
	sub.s32 	%r207, %r204, %r206;
	xor.b32  	%r208, %r207, %r205;
	setp.gt.s32 	%p34, %r205, 0;
	selp.b32 	%r209, %r206, 0, %p34;
	add.s32 	%r210, %r209, %r208;
	shl.b32 	%r211, %r210, 3;
	add.s32 	%r212, %r202, %r211;
	ld.shared.f64 	%fd44, [%r212];
	fma.rn.f64 	%fd45, %fd43, %fd44, %fd75;
	add.s32 	%r213, %r194, 1;
	div.s32 	%r214, %r213, %r43;
	mul.lo.s32 	%r215, %r214, %r43;
	sub.s32 	%r216, %r213, %r215;
	xor.b32  	%r217, %r216, %r214;
	setp.gt.s32 	%p35, %r214, 0;
	selp.b32 	%r218, %r215, 0, %p35;
	add.s32 	%r219, %r218, %r217;
	shl.b32 	%r220, %r219, 3;
	add.s32 	%r221, %r202, %r220;
	ld.shared.f64 	%fd46, [%r221];
	add.s32 	%r222, %r204, %r43;
	div.s32 	%r223, %r222, %r43;
	mul.lo.s32 	%r224, %r223, %r43;
	sub.s32 	%r225, %r222, %r224;
	xor.b32  	%r226, %r225, %r223;
	setp.gt.s32 	%p36, %r223, 0;
	selp.b32 	%r227, %r224, 0, %p36;
	add.s32 	%r228, %r227, %r226;
	shl.b32 	%r229, %r228, 3;
	add.s32 	%r230, %r202, %r229;
	ld.shared.f64 	%fd47, [%r230];
	fma.rn.f64 	%fd48, %fd46, %fd47, %fd45;
	add.s32 	%r231, %r194, 2;
	div.s32 	%r232, %r231, %r43;
	mul.lo.s32 	%r233, %r232, %r43;
	sub.s32 	%r234, %r231, %r233;
	xor.b32  	%r235, %r234, %r232;
	setp.gt.s32 	%p37, %r232, 0;
	selp.b32 	%r236, %r233, 0, %p37;
	add.s32 	%r237, %r236, %r235;
	shl.b32 	%r238, %r237, 3;
	add.s32 	%r239, %r202, %r238;
	ld.shared.f64 	%fd49, [%r239];
	add.s32 	%r240, %r222, %r43;
	div.s32 	%r241, %r240, %r43;
	mul.lo.s32 	%r242, %r241, %r43;
	sub.s32 	%r243, %r240, %r242;
	xor.b32  	%r244, %r243, %r241;
	setp.gt.s32 	%p38, %r241, 0;
	selp.b32 	%r245, %r242, 0, %p38;
	add.s32 	%r246, %r245, %r244;
	shl.b32 	%r247, %r246, 3;
	add.s32 	%r248, %r202, %r247;
	ld.shared.f64 	%fd50, [%r248];
	fma.rn.f64 	%fd51, %fd49, %fd50, %fd48;
	add.s32 	%r249, %r194, 3;
	div.s32 	%r250, %r249, %r43;
	mul.lo.s32 	%r251, %r250, %r43;
	sub.s32 	%r252, %r249, %r251;
	xor.b32  	%r253, %r252, %r250;
	setp.gt.s32 	%p39, %r250, 0;
	selp.b32 	%r254, %r251, 0, %p39;
	add.s32 	%r255, %r254, %r253;
	shl.b32 	%r256, %r255, 3;
	add.s32 	%r257, %r202, %r256;
	ld.shared.f64 	%fd52, [%r257];
	add.s32 	%r258, %r240, %r43;
	div.s32 	%r259, %r258, %r43;
	mul.lo.s32 	%r260, %r259, %r43;
	sub.s32 	%r261, %r258, %r260;
	xor.b32  	%r262, %r261, %r259;
	setp.gt.s32 	%p40, %r259, 0;
	selp.b32 	%r263, %r260, 0, %p40;
	add.s32 	%r264, %r263, %r262;
	shl.b32 	%r265, %r264, 3;
	add.s32 	%r266, %r202, %r265;
	ld.shared.f64 	%fd53, [%r266];
	fma.rn.f64 	%fd75, %fd52, %fd53, %fd51;
	add.s32 	%r376, %r376, 4;
	setp.ne.s32 	%p41, %r376, %r28;
	mov.u32 	%r377, %r28;
	@%p41 bra 	$L__BB0_28;
$L__BB0_29:
	setp.eq.s32 	%p42, %r27, 0;
	@%p42 bra 	$L__BB0_33;
	setp.eq.s32 	%p43, %r27, 1;
	add.s32 	%r36, %r377, %r32;
	div.s32 	%r268, %r36, %r43;
	mul.lo.s32 	%r269, %r268, %r43;
	sub.s32 	%r270, %r36, %r269;
	xor.b32  	%r271, %r270, %r268;
	setp.gt.s32 	%p44, %r268, 0;
	selp.b32 	%r272, %r269, 0, %p44;
	add.s32 	%r273, %r272, %r271;
	shl.b32 	%r274, %r273, 3;
	mov.u32 	%r275, shmem;
	add.s32 	%r276, %r275, %r274;
	ld.shared.f64 	%fd54, [%r276];
	mad.lo.s32 	%r37, %r377, %r43, %r368;
	div.s32 	%r277, %r37, %r43;
	mul.lo.s32 	%r278, %r277, %r43;
	sub.s32 	%r279, %r37, %r278;
	xor.b32  	%r280, %r279, %r277;
	setp.gt.s32 	%p45, %r277, 0;
	selp.b32 	%r281, %r278, 0, %p45;
	add.s32 	%r282, %r281, %r280;
	shl.b32 	%r283, %r282, 3;
	add.s32 	%r284, %r275, %r283;
	ld.shared.f64 	%fd55, [%r284];
	fma.rn.f64 	%fd75, %fd54, %fd55, %fd75;
	@%p43 bra 	$L__BB0_33;
	setp.eq.s32 	%p46, %r27, 2;
	add.s32 	%r285, %r36, 1;
	div.s32 	%r286, %r285, %r43;
	mul.lo.s32 	%r287, %r286, %r43;
	sub.s32 	%r288, %r285, %r287;
	xor.b32  	%r289, %r288, %r286;
	setp.gt.s32 	%p47, %r286, 0;
	selp.b32 	%r290, %r287, 0, %p47;
	add.s32 	%r291, %r290, %r289;
	shl.b32 	%r292, %r291, 3;
	add.s32 	%r294, %r275, %r292;
	ld.shared.f64 	%fd56, [%r294];
	add.s32 	%r38, %r37, %r43;
	div.s32 	%r295, %r38, %r43;
	mul.lo.s32 	%r296, %r295, %r43;
	sub.s32 	%r297, %r38, %r296;
	xor.b32  	%r298, %r297, %r295;
	setp.gt.s32 	%p48, %r295, 0;
	selp.b32 	%r299, %r296, 0, %p48;
	add.s32 	%r300, %r299, %r298;
	shl.b32 	%r301, %r300, 3;
	add.s32 	%r302, %r275, %r301;
	ld.shared.f64 	%fd57, [%r302];
	fma.rn.f64 	%fd75, %fd56, %fd57, %fd75;
	@%p46 bra 	$L__BB0_33;
	add.s32 	%r303, %r36, 2;
	div.s32 	%r304, %r303, %r43;
	mul.lo.s32 	%r305, %r304, %r43;
	sub.s32 	%r306, %r303, %r305;
	xor.b32  	%r307, %r306, %r304;
	setp.gt.s32 	%p49, %r304, 0;
	selp.b32 	%r308, %r305, 0, %p49;
	add.s32 	%r309, %r308, %r307;
	shl.b32 	%r310, %r309, 3;
	add.s32 	%r312, %r275, %r310;
	ld.shared.f64 	%fd58, [%r312];
	add.s32 	%r313, %r38, %r43;
	div.s32 	%r314, %r313, %r43;
	mul.lo.s32 	%r315, %r314, %r43;
	sub.s32 	%r316, %r313, %r315;
	xor.b32  	%r317, %r316, %r314;
	setp.gt.s32 	%p50, %r314, 0;
	selp.b32 	%r318, %r315, 0, %p50;
	add.s32 	%r319, %r318, %r317;
	shl.b32 	%r320, %r319, 3;
	add.s32 	%r321, %r275, %r320;
	ld.shared.f64 	%fd59, [%r321];
	fma.rn.f64 	%fd75, %fd58, %fd59, %fd75;
$L__BB0_33:
	add.s32 	%r322, %r32, %r368;
	div.s32 	%r323, %r322, %r43;
	mul.lo.s32 	%r324, %r323, %r43;
	sub.s32 	%r325, %r322, %r324;
	xor.b32  	%r326, %r325, %r323;
	setp.gt.s32 	%p51, %r323, 0;
	selp.b32 	%r327, %r324, 0, %p51;
	add.s32 	%r328, %r327, %r326;
	shl.b32 	%r329, %r328, 3;
	mov.u32 	%r330, shmem;
	add.s32 	%r331, %r330, %r329;
	ld.shared.f64 	%fd60, [%r331];
	sub.f64 	%fd61, %fd60, %fd75;
	div.s32 	%r332, %r26, %r43;
	mul.lo.s32 	%r333, %r332, %r43;
	sub.s32 	%r334, %r26, %r333;
	xor.b32  	%r335, %r334, %r332;
	setp.gt.s32 	%p52, %r332, 0;
	selp.b32 	%r336, %r333, 0, %p52;
	add.s32 	%r337, %r336, %r335;
	shl.b32 	%r338, %r337, 3;
	add.s32 	%r339, %r330, %r338;
	ld.shared.f64 	%fd62, [%r339];
	div.rn.f64 	%fd63, %fd61, %fd62;
	st.shared.f64 	[%r331], %fd63;
$L__BB0_34:
	add.s32 	%r375, %r375, %r6;
	setp.lt.s32 	%p53, %r375, %r43;
	@%p53 bra 	$L__BB0_25;
	bra.uni 	$L__BB0_38;
$L__BB0_35:
	setp.lt.s32 	%p54, %r374, 1;
	@%p54 bra 	$L__BB0_37;
	mul.lo.s32 	%r340, %r374, %r43;
	div.s32 	%r341, %r340, %r43;
	mul.lo.s32 	%r342, %r341, %r43;
	sub.s32 	%r343, %r340, %r342;
	xor.b32  	%r344, %r343, %r341;
	setp.gt.s32 	%p55, %r341, 0;
	selp.b32 	%r345, %r342, 0, %p55;
	add.s32 	%r346, %r345, %r344;
	shl.b32 	%r347, %r346, 3;
	mov.u32 	%r348, shmem;
	add.s32 	%r349, %r348, %r347;
	ld.shared.f64 	%fd64, [%r349];
	div.s32 	%r350, %r26, %r43;
	mul.lo.s32 	%r351, %r350, %r43;
	sub.s32 	%r352, %r26, %r351;
	xor.b32  	%r353, %r352, %r350;
	setp.gt.s32 	%p56, %r350, 0;
	selp.b32 	%r354, %r351, 0, %p56;
	add.s32 	%r355, %r354, %r353;
	shl.b32 	%r356, %r355, 3;
	add.s32 	%r357, %r348, %r356;
	ld.shared.f64 	%fd65, [%r357];
	div.rn.f64 	%fd66, %fd64, %fd65;
	st.shared.f64 	[%r349], %fd66;
$L__BB0_37:
	add.s32 	%r374, %r374, %r6;
	setp.lt.s32 	%p57, %r374, %r43;
	@%p57 bra 	$L__BB0_35;
$L__BB0_38:
	bar.sync 	0;
	add.s32 	%r368, %r368, 1;
	setp.eq.s32 	%p58, %r368, %r43;
	@%p58 bra 	$L__BB0_19;
	bra.uni 	$L__BB0_5;

}


// ===== COMPILED SASS (sm_100) =====

	.target	sm_100

	.elftype	@"ET_EXEC"


//--------------------- .note.nv.tkinfo           --------------------------
	.section	.note.nv.tkinfo,"",@"SHT_NOTE"
	.sectionflags	@"SHF_NOTE_NV_TKINFO"
	.tkinfo
        /*0018*/ 	.word	0x00000002
        /*0030*/ 	.string	""
        /*0030*/ 	.string	"ptxas"
        /*0030*/ 	.string	"Cuda compilation tools, release 13.0, V13.0.88"
        /*0030*/ 	.string	"Build cuda_13.0.r13.0/compiler.36424714_0"
        /*0030*/ 	.string	"-arch sm_100 -m 64 "



//--------------------- .note.nv.cuinfo           --------------------------
	.section	.note.nv.cuinfo,"",@"SHT_NOTE"
	.sectionflags	@"SHF_NOTE_NV_CUINFO"
        /*0018*/ 	.short	0x0002
        /*001a*/ 	.short	0x0064
        /*001c*/ 	.short	0x0082
	.zero		2


//--------------------- .nv.info                  --------------------------
	.section	.nv.info,"",@"SHT_CUDA_INFO"
	.align	4


	//----- nvinfo : EIATTR_REGCOUNT
	.align		4
        /*0000*/ 	.byte	0x04, 0x2f
        /*0002*/ 	.short	(.L_1 - .L_0)
	.align		4
.L_0:
        /*0004*/ 	.word	index@(_Z9lu_decompPdi)
        /*0008*/ 	.word	0x00000020


	//----- nvinfo : EIATTR_FRAME_SIZE
	.align		4
.L_1:
        /*000c*/ 	.byte	0x04, 0x11
        /*000e*/ 	.short	(.L_3 - .L_2)
	.align		4
.L_2:
        /*0010*/ 	.word	index@($__internal_0_$__cuda_sm20_div_rn_f64_full)
        /*0014*/ 	.word	0x00000000


	//----- nvinfo : EIATTR_FRAME_SIZE
	.align		4
.L_3:
        /*0018*/ 	.byte	0x04, 0x11
        /*001a*/ 	.short	(.L_5 - .L_4)
	.align		4
.L_4:
        /*001c*/ 	.word	index@(_Z9lu_decompPdi)
        /*0020*/ 	.word	0x00000000


	//----- nvinfo : EIATTR_MIN_STACK_SIZE
	.align		4
.L_5:
        /*0024*/ 	.byte	0x04, 0x12
        /*0026*/ 	.short	(.L_7 - .L_6)
	.align		4
.L_6:
        /*0028*/ 	.word	index@(_Z9lu_decompPdi)
        /*002c*/ 	.word	0x00000000
.L_7:


//--------------------- .nv.compat                --------------------------
	.section	.nv.compat,"",@"SHT_CUDA_COMPAT_INFO"
	.align	4
        /*0000*/ 	.byte	0x02, 0x09, 0x00, 0x00, 0x02, 0x02, 0x01, 0x00, 0x02, 0x05, 0x05, 0x00, 0x03, 0x07, 0x01, 0x01
        /*0010*/ 	.byte	0x02, 0x03, 0x00, 0x00, 0x02, 0x06, 0x01, 0x00, 0x04, 0x0b, 0x08, 0x00, 0x01, 0x00, 0x00, 0x00
        /*0020*/ 	.byte	0x00, 0x00, 0x00, 0x00


//--------------------- .nv.info._Z9lu_decompPdi  --------------------------
	.section	.nv.info._Z9lu_decompPdi,"",@"SHT_CUDA_INFO"
	.sectionflags	@""
	.align	4


	//----- nvinfo : EIATTR_CUDA_API_VERSION
	.align		4
        /*0000*/ 	.byte	0x04, 0x37
        /*0002*/ 	.short	(.L_9 - .L_8)
.L_8:
        /*0004*/ 	.word	0x00000082


	//----- nvinfo : EIATTR_KPARAM_INFO
	.align		4
.L_9:
        /*0008*/ 	.byte	0x04, 0x17
        /*000a*/ 	.short	(.L_11 - .L_10)
.L_10:
        /*000c*/ 	.word	0x00000000
        /*0010*/ 	.short	0x0001
        /*0012*/ 	.short	0x0008
        /*0014*/ 	.byte	0x00, 0xf0, 0x11, 0x00


	//----- nvinfo : EIATTR_KPARAM_INFO
	.align		4
.L_11:
        /*0018*/ 	.byte	0x04, 0x17
        /*001a*/ 	.short	(.L_13 - .L_12)
.L_12:
        /*001c*/ 	.word	0x00000000
        /*0020*/ 	.short	0x0000
        /*0022*/ 	.short	0x0000
        /*0024*/ 	.byte	0x00, 0xf5, 0x21, 0x00


	//----- nvinfo : EIATTR_SPARSE_MMA_MASK
	.align		4
.L_13:
        /*0028*/ 	.byte	0x03, 0x50
        /*002a*/ 	.short	0x0000


	//----- nvinfo : EIATTR_MAXREG_COUNT
	.align		4
        /*002c*/ 	.byte	0x03, 0x1b
        /*002e*/ 	.short	0x00ff


	//----- nvinfo : EIATTR_NUM_BARRIERS
	.align		4
        /*0030*/ 	.byte	0x02, 0x4c
        /*0032*/ 	.byte	0x01
	.zero		1


	//----- nvinfo : EIATTR_MERCURY_ISA_VERSION
	.align		4
        /*0034*/ 	.byte	0x03, 0x5f
        /*0036*/ 	.short	0x0101


	//----- nvinfo : EIATTR_VRC_CTA_INIT_COUNT
	.align		4
        /*0038*/ 	.byte	0x02, 0x4a
	.zero		1
	.zero		1


	//----- nvinfo : EIATTR_EXIT_INSTR_OFFSETS
	.align		4
        /*003c*/ 	.byte	0x04, 0x1c
        /*003e*/ 	.short	(.L_15 - .L_14)


	//   ....[0]....
.L_14:
        /*0040*/ 	.word	0x000047b0


	//----- nvinfo : EIATTR_CRS_STACK_SIZE
	.align		4
.L_15:
        /*0044*/ 	.byte	0x04, 0x1e
        /*0046*/ 	.short	(.L_17 - .L_16)
.L_16:
        /*0048*/ 	.word	0x00000000


	//----- nvinfo : EIATTR_CBANK_PARAM_SIZE
	.align		4
.L_17:
        /*004c*/ 	.byte	0x03, 0x19
        /*004e*/ 	.short	0x000c


	//----- nvinfo : EIATTR_PARAM_CBANK
	.align		4
        /*0050*/ 	.byte	0x04, 0x0a
        /*0052*/ 	.short	(.L_19 - .L_18)
	.align		4
.L_18:
        /*0054*/ 	.word	index@(.nv.constant0._Z9lu_decompPdi)
        /*0058*/ 	.short	0x0380
        /*005a*/ 	.short	0x000c


	//----- nvinfo : EIATTR_SW_WAR
	.align		4
.L_19:
        /*005c*/ 	.byte	0x04, 0x36
        /*005e*/ 	.short	(.L_21 - .L_20)
.L_20:
        /*0060*/ 	.word	0x00000008
.L_21:


//--------------------- .nv.callgraph             --------------------------
	.section	.nv.callgraph,"",@"SHT_CUDA_CALLGRAPH"
	.align	4
	.sectionentsize	8
	.align		4
        /*0000*/ 	.word	0x00000000
	.align		4
        /*0004*/ 	.word	0xffffffff
	.align		4
        /*0008*/ 	.word	0x00000000
	.align		4
        /*000c*/ 	.word	0xfffffffe
	.align		4
        /*0010*/ 	.word	0x00000000
	.align		4
        /*0014*/ 	.word	0xfffffffd
	.align		4
        /*0018*/ 	.word	0x00000000
	.align		4
        /*001c*/ 	.word	0xfffffffc


//--------------------- .text._Z9lu_decompPdi     --------------------------
	.section	.text._Z9lu_decompPdi,"ax",@progbits
	.align	128
        .global         _Z9lu_decompPdi
        .type           _Z9lu_decompPdi,@function
        .size           _Z9lu_decompPdi,(.L_x_45 - _Z9lu_decompPdi)
        .other          _Z9lu_decompPdi,@"STO_CUDA_ENTRY STV_DEFAULT"
_Z9lu_decompPdi:
.text._Z9lu_decompPdi:
[----:B------:R-:W-:Y:S01]  /*0000*/  LDC R1, c[0x0][0x37c] ;  /* 0x0000df00ff017b82 */ /* 0x000fe20000000800 */
[----:B------:R-:W0:Y:S01]  /*0010*/  S2R R5, SR_TID.X ;  /* 0x0000000000057919 */ /* 0x000e220000002100 */
[----:B------:R-:W1:Y:S01]  /*0020*/  LDCU UR4, c[0x0][0x388] ;  /* 0x00007100ff0477ac */ /* 0x000e620008000800 */
[----:B------:R-:W-:Y:S01]  /*0030*/  BSSY.RECONVERGENT B0, `(.L_x_0) ;  /* 0x0000034000007945 */ /* 0x000fe20003800200 */
[----:B------:R-:W2:Y:S01]  /*0040*/  LDCU.64 UR6, c[0x0][0x358] ;  /* 0x00006b00ff0677ac */ /* 0x000ea20008000a00 */
[----:B-1----:R-:W-:Y:S01]  /*0050*/  IMAD.U32 R10, RZ, RZ, UR4 ;  /* 0x00000004ff0a7e24 */ /* 0x002fe2000f8e00ff */
[----:B------:R-:W1:Y:S03]  /*0060*/  LDCU UR4, c[0x0][0x388] ;  /* 0x00007100ff0477ac */ /* 0x000e660008000800 */
[----:B------:R-:W-:-:S05]  /*0070*/  IMAD R4, R10, R10, RZ ;  /* 0x0000000a0a047224 */ /* 0x000fca00078e02ff */
[----:B0-----:R-:W-:-:S13]  /*0080*/  ISETP.GE.U32.AND P0, PT, R5, R4, PT ;  /* 0x000000040500720c */ /* 0x001fda0003f06070 */
[----:B-12---:R-:W-:Y:S05]  /*0090*/  @P0 BRA `(.L_x_1) ;  /* 0x0000000000b40947 */ /* 0x006fea0003800000 */
[----:B------:R-:W-:Y:S01]  /*00a0*/  IABS R0, R10 ;  /* 0x0000000a00007213 */ /* 0x000fe20000000000 */
[----:B------:R-:W0:Y:S01]  /*00b0*/  S2R R12, SR_CgaCtaId ;  /* 0x00000000000c7919 */ /* 0x000e220000008800 */
[----:B------:R-:W1:Y:S01]  /*00c0*/  LDC R8, c[0x0][0x360] ;  /* 0x0000d800ff087b82 */ /* 0x000e620000000800 */
[----:B------:R-:W-:Y:S01]  /*00d0*/  MOV R9, 0x400 ;  /* 0x0000040000097802 */ /* 0x000fe20000000f00 */
[----:B------:R-:W2:Y:S01]  /*00e0*/  I2F.RP R11, R0 ;  /* 0x00000000000b7306 */ /* 0x000ea20000209400 */
[----:B------:R-:W-:-:S05]  /*00f0*/  ISETP.NE.AND P1, PT, R10, RZ, PT ;  /* 0x000000ff0a00720c */ /* 0x000fca0003f25270 */
[----:B------:R-:W3:Y:S02]  /*0100*/  LDC.64 R2, c[0x0][0x380] ;  /* 0x0000e000ff027b82 */ /* 0x000ee40000000a00 */
[----:B--2---:R-:W2:Y:S01]  /*0110*/  MUFU.RCP R11, R11 ;  /* 0x0000000b000b7308 */ /* 0x004ea20000001000 */
[----:B0-----:R-:W-:Y:S02]  /*0120*/  LEA R9, R12, R9, 0x18 ;  /* 0x000000090c097211 */ /* 0x001fe400078ec0ff */
[----:B------:R-:W-:Y:S01]  /*0130*/  LOP3.LUT R12, RZ, R10, RZ, 0x33, !PT ;  /* 0x0000000aff0c7212 */ /* 0x000fe200078e33ff */
[----:B--2---:R-:W-:-:S04]  /*0140*/  VIADD R6, R11, 0xffffffe ;  /* 0x0ffffffe0b067836 */ /* 0x004fc80000000000 */
[----:B------:R0:W2:Y:S02]  /*0150*/  F2I.FTZ.U32.TRUNC.NTZ R7, R6 ;  /* 0x0000000600077305 */ /* 0x0000a4000021f000 */
[----:B0-----:R-:W-:Y:S02]  /*0160*/  IMAD.MOV.U32 R6, RZ, RZ, RZ ;  /* 0x000000ffff067224 */ /* 0x001fe400078e00ff */
[----:B--2---:R-:W-:-:S04]  /*0170*/  IMAD.MOV R13, RZ, RZ, -R7 ;  /* 0x000000ffff0d7224 */ /* 0x004fc800078e0a07 */
[----:B------:R-:W-:-:S04]  /*0180*/  IMAD R13, R13, R0, RZ ;  /* 0x000000000d0d7224 */ /* 0x000fc800078e02ff */
[----:B------:R-:W-:-:S04]  /*0190*/  IMAD.HI.U32 R11, R7, R13, R6 ;  /* 0x0000000d070b7227 */ /* 0x000fc800078e0006 */
[----:B-1-3--:R-:W-:-:S07]  /*01a0*/  IMAD.MOV.U32 R13, RZ, RZ, R5 ;  /* 0x000000ffff0d7224 */ /* 0x00afce00078e0005 */
.L_x_2:
[----:B0-----:R-:W-:-:S06]  /*01b0*/  IMAD.WIDE R6, R13, 0x8, R2 ;  /* 0x000000080d067825 */ /* 0x001fcc00078e0202 */
[----:B------:R-:W2:Y:S01]  /*01c0*/  LDG.E.64 R6, desc[UR6][R6.64] ;  /* 0x0000000606067981 */ /* 0x000ea2000c1e1b00 */
[----:B------:R-:W-:Y:S01]  /*01d0*/  IABS R16, R13 ;  /* 0x0000000d00107213 */ /* 0x000fe20000000000 */
[----:B------:R-:W-:-:S04]  /*01e0*/  IMAD.U32 R10, RZ, RZ, UR4 ;  /* 0x00000004ff0a7e24 */ /* 0x000fc8000f8e00ff */
[----:B------:R-:W-:Y:S01]  /*01f0*/  IMAD.HI.U32 R14, R11, R16, RZ ;  /* 0x000000100b0e7227 */ /* 0x000fe200078e00ff */
[----:B------:R-:W-:-:S03]  /*0200*/  IABS R18, R10 ;  /* 0x0000000a00127213 */ /* 0x000fc60000000000 */
[----:B------:R-:W-:-:S04]  /*0210*/  IMAD.MOV R15, RZ, RZ, -R14 ;  /* 0x000000ffff0f7224 */ /* 0x000fc800078e0a0e */
[----:B------:R-:W-:-:S05]  /*0220*/  IMAD R15, R18, R15, R16 ;  /* 0x0000000f120f7224 */ /* 0x000fca00078e0210 */
[----:B------:R-:W-:-:S13]  /*0230*/  ISETP.GT.U32.AND P2, PT, R0, R15, PT ;  /* 0x0000000f0000720c */ /* 0x000fda0003f44070 */
[----:B------:R-:W-:Y:S02]  /*0240*/  @!P2 IMAD.IADD R15, R15, 0x1, -R18 ;  /* 0x000000010f0fa824 */ /* 0x000fe400078e0a12 */
[----:B------:R-:W-:-:S03]  /*0250*/  @!P2 VIADD R14, R14, 0x1 ;  /* 0x000000010e0ea836 */ /* 0x000fc60000000000 */
[----:B------:R-:W-:Y:S02]  /*0260*/  ISETP.GE.U32.AND P0, PT, R15, R0, PT ;  /* 0x000000000f00720c */ /* 0x000fe40003f06070 */
[----:B------:R-:W-:-:S04]  /*0270*/  LOP3.LUT R15, R13, R10, RZ, 0x3c, !PT ;  /* 0x0000000a0d0f7212 */ /* 0x000fc800078e3cff */
[----:B------:R-:W-:-:S07]  /*0280*/  ISETP.GE.AND P3, PT, R15, RZ, PT ;  /* 0x000000ff0f00720c */ /* 0x000fce0003f66270 */
[----:B------:R-:W-:-:S06]  /*0290*/  @P0 IADD3 R14, PT, PT, R14, 0x1, RZ ;  /* 0x000000010e0e0810 */ /* 0x000fcc0007ffe0ff */
[----:B------:R-:W-:-:S05]  /*02a0*/  @!P3 IMAD.MOV R14, RZ, RZ, -R14 ;  /* 0x000000ffff0eb224 */ /* 0x000fca00078e0a0e */
[----:B------:R-:W-:-:S04]  /*02b0*/  SEL R15, R12, R14, !P1 ;  /* 0x0000000e0c0f7207 */ /* 0x000fc80004800000 */
[C---:B------:R-:W-:Y:S01]  /*02c0*/  ISETP.GT.AND P0, PT, R15.reuse, RZ, PT ;  /* 0x000000ff0f00720c */ /* 0x040fe20003f04270 */
[----:B------:R-:W-:-:S04]  /*02d0*/  IMAD R14, R15, R10, RZ ;  /* 0x0000000a0f0e7224 */ /* 0x000fc800078e02ff */
[----:B------:R-:W-:Y:S01]  /*02e0*/  IMAD.IADD R16, R13, 0x1, -R14 ;  /* 0x000000010d107824 */ /* 0x000fe200078e0a0e */
[----:B------:R-:W-:Y:S01]  /*02f0*/  SEL R17, R14, RZ, P0 ;  /* 0x000000ff0e117207 */ /* 0x000fe20000000000 */
[----:B------:R-:W-:-:S03]  /*0300*/  IMAD.IADD R13, R8, 0x1, R13 ;  /* 0x00000001080d7824 */ /* 0x000fc600078e020d */
[----:B------:R-:W-:Y:S02]  /*0310*/  LOP3.LUT R16, R16, R15, RZ, 0x3c, !PT ;  /* 0x0000000f10107212 */ /* 0x000fe400078e3cff */
[----:B------:R-:W-:-:S03]  /*0320*/  ISETP.GE.AND P0, PT, R13, R4, PT ;  /* 0x000000040d00720c */ /* 0x000fc60003f06270 */
[----:B------:R-:W-:-:S04]  /*0330*/  IMAD.IADD R16, R16, 0x1, R17 ;  /* 0x0000000110107824 */ /* 0x000fc800078e0211 */
[----:B------:R-:W-:-:S05]  /*0340*/  IMAD R15, R16, 0x8, R9 ;  /* 0x00000008100f7824 */ /* 0x000fca00078e0209 */
[----:B--2---:R0:W-:Y:S01]  /*0350*/  STS.64 [R15], R6 ;  /* 0x000000060f007388 */ /* 0x0041e20000000a00 */
[----:B------:R-:W-:Y:S05]  /*0360*/  @!P0 BRA `(.L_x_2) ;  /* 0xfffffffc00908947 */ /* 0x000fea000383ffff */
.L_x_1:
[----:B------:R-:W-:Y:S05]  /*0370*/  BSYNC.RECONVERGENT B0 ;  /* 0x0000000000007941 */ /* 0x000fea0003800200 */
.L_x_0:
[----:B------:R-:W-:Y:S01]  /*0380*/  BAR.SYNC.DEFER_BLOCKING 0x0 ;  /* 0x0000000000007b1d */ /* 0x000fe20000010000 */
[----:B------:R-:W-:-:S05]  /*0390*/  ISETP.GE.AND P0, PT, R10, 0x1, PT ;  /* 0x000000010a00780c */ /* 0x000fca0003f06270 */
[----:B------:R-:W-:Y:S08]  /*03a0*/  BSSY.RECONVERGENT B0, `(.L_x_3) ;  /* 0x000040f000007945 */ /* 0x000ff00003800200 */
[----:B------:R-:W-:Y:S05]  /*03b0*/  @!P0 BRA `(.L_x_4) ;  /* 0x0000004000348947 */ /* 0x000fea0003800000 */
[----:B------:R-:W1:Y:S01]  /*03c0*/  LDC R3, c[0x0][0x360] ;  /* 0x0000d800ff037b82 */ /* 0x000e620000000800 */
[----:B------:R-:W-:-:S07]  /*03d0*/  IMAD.MOV.U32 R2, RZ, RZ, RZ ;  /* 0x000000ffff027224 */ /* 0x000fce00078e00ff */
.L_x_35:
[----:B--2---:R-:W2:Y:S01]  /*03e0*/  LDCU UR4, c[0x0][0x388] ;  /* 0x00007100ff0477ac */ /* 0x004ea20008000800 */
[----:B------:R-:W-:Y:S01]  /*03f0*/  BSSY.RECONVERGENT B1, `(.L_x_5) ;  /* 0x00001bd000017945 */ /* 0x000fe20003800200 */
[----:B--2---:R-:W-:-:S05]  /*0400*/  IMAD.U32 R10, RZ, RZ, UR4 ;  /* 0x00000004ff0a7e24 */ /* 0x004fca000f8e00ff */
[----:B------:R-:W-:-:S13]  /*0410*/  ISETP.GE.U32.AND P0, PT, R5, R10, PT ;  /* 0x0000000a0500720c */ /* 0x000fda0003f06070 */
[----:B---3--:R-:W-:Y:S05]  /*0420*/  @P0 BRA `(.L_x_6) ;  /* 0x0000001800e40947 */ /* 0x008fea0003800000 */
[----:B------:R-:W-:-:S13]  /*0430*/  ISETP.NE.AND P0, PT, R2, RZ, PT ;  /* 0x000000ff0200720c */ /* 0x000fda0003f05270 */
[----:B------:R-:W-:Y:S05]  /*0440*/  @!P0 BRA `(.L_x_6) ;  /* 0x0000001800dc8947 */ /* 0x000fea0003800000 */
[C---:B------:R-:W-:Y:S01]  /*0450*/  LOP3.LUT R8, R2.reuse, 0xfffffffc, RZ, 0xc0, !PT ;  /* 0xfffffffc02087812 */ /* 0x040fe200078ec0ff */
[C---:B------:R-:W-:Y:S01]  /*0460*/  IMAD R0, R2.reuse, R10, RZ ;  /* 0x0000000a02007224 */ /* 0x040fe200078e02ff */
[C---:B0-----:R-:W-:Y:S01]  /*0470*/  LOP3.LUT R6, R2.reuse, 0x3, RZ, 0xc0, !PT ;  /* 0x0000000302067812 */ /* 0x041fe200078ec0ff */
[----:B------:R-:W-:Y:S01]  /*0480*/  IMAD.MOV.U32 R9, RZ, RZ, R5 ;  /* 0x000000ffff097224 */ /* 0x000fe200078e0005 */
[----:B------:R-:W-:Y:S02]  /*0490*/  LOP3.LUT R7, R2, 0x7ffffffc, RZ, 0xc0, !PT ;  /* 0x7ffffffc02077812 */ /* 0x000fe400078ec0ff */
[----:B------:R-:W-:-:S07]  /*04a0*/  IADD3 R8, PT, PT, -R8, RZ, RZ ;  /* 0x000000ff08087210 */ /* 0x000fce0007ffe1ff */
.L_x_15:
[----:B------:R-:W-:Y:S01]  /*04b0*/  ISETP.GE.AND P0, PT, R9, R2, PT ;  /* 0x000000020900720c */ /* 0x000fe20003f06270 */
[----:B------:R-:W-:-:S12]  /*04c0*/  BSSY.RECONVERGENT B2, `(.L_x_7) ;  /* 0x00001aa000027945 */ /* 0x000fd80003800200 */
[----:B------:R-:W-:Y:S05]  /*04d0*/  @!P0 BRA `(.L_x_8) ;  /* 0x0000001800a08947 */ /* 0x000fea0003800000 */
[----:B------:R-:W-:Y:S01]  /*04e0*/  ISETP.GE.U32.AND P0, PT, R2, 0x4, PT ;  /* 0x000000040200780c */ /* 0x000fe20003f06070 */
[----:B------:R-:W-:Y:S01]  /*04f0*/  BSSY.RECONVERGENT B3, `(.L_x_9) ;  /* 0x00000e0000037945 */ /* 0x000fe20003800200 */
[----:B------:R-:W-:Y:S01]  /*0500*/  IMAD.MOV.U32 R13, RZ, RZ, RZ ;  /* 0x000000ffff0d7224 */ /* 0x000fe200078e00ff */
[----:B------:R-:W-:-:S10]  /*0510*/  CS2R R16, SRZ ;  /* 0x0000000000107805 */ /* 0x000fd4000001ff00 */
[----:B------:R-:W-:Y:S05]  /*0520*/  @!P0 BRA `(.L_x_10) ;  /* 0x0000000c00708947 */ /* 0x000fea0003800000 */
[----:B------:R-:W0:Y:S01]  /*0530*/  LDC R10, c[0x0][0x388] ;  /* 0x0000e200ff0a7b82 */ /* 0x000e220000000800 */
[----:B------:R-:W-:Y:S01]  /*0540*/  IMAD.MOV.U32 R20, RZ, RZ, RZ ;  /* 0x000000ffff147224 */ /* 0x000fe200078e00ff */
[----:B------:R-:W-:Y:S01]  /*0550*/  BSSY.RECONVERGENT B4, `(.L_x_11) ;  /* 0x00000d8000047945 */ /* 0x000fe20003800200 */
[----:B------:R-:W-:Y:S01]  /*0560*/  IMAD.MOV.U32 R19, RZ, RZ, R0 ;  /* 0x000000ffff137224 */ /* 0x000fe200078e0000 */
[----:B------:R-:W-:Y:S01]  /*0570*/  CS2R R16, SRZ ;  /* 0x0000000000107805 */ /* 0x000fe2000001ff00 */
[----:B------:R-:W-:Y:S01]  /*0580*/  IMAD.MOV.U32 R23, RZ, RZ, R8 ;  /* 0x000000ffff177224 */ /* 0x000fe200078e0008 */
[----:B0-----:R-:W-:-:S04]  /*0590*/  IABS R11, R10 ;  /* 0x0000000a000b7213 */ /* 0x001fc80000000000 */
[----:B------:R-:W0:Y:S08]  /*05a0*/  I2F.RP R12, R11 ;  /* 0x0000000b000c7306 */ /* 0x000e300000209400 */
[----:B0-----:R-:W0:Y:S02]  /*05b0*/  MUFU.RCP R12, R12 ;  /* 0x0000000c000c7308 */ /* 0x001e240000001000 */
[----:B0-----:R-:W-:-:S06]  /*05c0*/  VIADD R21, R12, 0xffffffe ;  /* 0x0ffffffe0c157836 */ /* 0x001fcc0000000000 */
[----:B------:R-:W0:Y:S02]  /*05d0*/  F2I.FTZ.U32.TRUNC.NTZ R21, R21 ;  /* 0x0000001500157305 */ /* 0x000e24000021f000 */
[----:B0-----:R-:W-:-:S04]  /*05e0*/  IMAD.MOV R10, RZ, RZ, -R21 ;  /* 0x000000ffff0a7224 */ /* 0x001fc800078e0a15 */
[----:B------:R-:W-:Y:S02]  /*05f0*/  IMAD R13, R10, R11, RZ ;  /* 0x0000000b0a0d7224 */ /* 0x000fe400078e02ff */
[----:B------:R-:W-:Y:S02]  /*0600*/  IMAD.MOV.U32 R10, RZ, RZ, R9 ;  /* 0x000000ffff0a7224 */ /* 0x000fe400078e0009 */
[----:B------:R-:W-:-:S07]  /*0610*/  IMAD.HI.U32 R20, R21, R13, R20 ;  /* 0x0000000d15147227 */ /* 0x000fce00078e0014 */
.L_x_12:
[----:B------:R-:W0:Y:S01]  /*0620*/  LDC R21, c[0x0][0x388] ;  /* 0x0000e200ff157b82 */ /* 0x000e220000000800 */
[----:B------:R-:W-:Y:S01]  /*0630*/  IABS R15, R19 ;  /* 0x00000013000f7213 */ /* 0x000fe20000000000 */
[----:B------:R-:W-:Y:S01]  /*0640*/  UMOV UR4, 0x400 ;  /* 0x0000040000047882 */ /* 0x000fe20000000000 */
[----:B------:R-:W-:Y:S01]  /*0650*/  IABS R26, R10 ;  /* 0x0000000a001a7213 */ /* 0x000fe20000000000 */
[----:B------:R-:W-:Y:S02]  /*0660*/  VIADD R23, R23, 0x4 ;  /* 0x0000000417177836 */ /* 0x000fe40000000000 */
[----:B------:R-:W-:Y:S02]  /*0670*/  IMAD.HI.U32 R14, R20, R15, RZ ;  /* 0x0000000f140e7227 */ /* 0x000fe400078e00ff */
[----:B------:R-:W2:Y:S03]  /*0680*/  S2UR UR5, SR_CgaCtaId ;  /* 0x00000000000579c3 */ /* 0x000ea60000008800 */
[----:B------:R-:W-:-:S02]  /*0690*/  IADD3 R18, PT, PT, -R14, RZ, RZ ;  /* 0x000000ff0e127210 */ /* 0x000fc40007ffe1ff */
[----:B0-----:R-:W-:-:S04]  /*06a0*/  IABS R22, R21 ;  /* 0x0000001500167213 */ /* 0x001fc80000000000 */
[----:B------:R-:W0:Y:S01]  /*06b0*/  I2F.RP R24, R22 ;  /* 0x0000001600187306 */ /* 0x000e220000209400 */
[----:B------:R-:W-:Y:S01]  /*06c0*/  IMAD R18, R22, R18, R15 ;  /* 0x0000001216127224 */ /* 0x000fe200078e020f */
[----:B--2---:R-:W-:-:S04]  /*06d0*/  ULEA UR4, UR5, UR4, 0x18 ;  /* 0x0000000405047291 */ /* 0x004fc8000f8ec0ff */
[----:B------:R-:W-:Y:S02]  /*06e0*/  ISETP.GT.U32.AND P2, PT, R11, R18, PT ;  /* 0x000000120b00720c */ /* 0x000fe40003f44070 */
[----:B0-----:R-:W0:Y:S11]  /*06f0*/  MUFU.RCP R24, R24 ;  /* 0x0000001800187308 */ /* 0x001e360000001000 */
[----:B------:R-:W-:-:S02]  /*0700*/  @!P2 IMAD.IADD R18, R18, 0x1, -R22 ;  /* 0x000000011212a824 */ /* 0x000fc400078e0a16 */
[----:B------:R-:W-:-:S03]  /*0710*/  @!P2 VIADD R14, R14, 0x1 ;  /* 0x000000010e0ea836 */ /* 0x000fc60000000000 */
[----:B------:R-:W-:Y:S01]  /*0720*/  ISETP.GE.U32.AND P0, PT, R18, R11, PT ;  /* 0x0000000b1200720c */ /* 0x000fe20003f06070 */
[----:B------:R-:W-:Y:S02]  /*0730*/  IMAD.MOV.U32 R11, RZ, RZ, R22 ;  /* 0x000000ffff0b7224 */ /* 0x000fe400078e0016 */
[----:B0-----:R-:W-:-:S04]  /*0740*/  VIADD R12, R24, 0xffffffe ;  /* 0x0ffffffe180c7836 */ /* 0x001fc80000000000 */
[----:B------:R0:W2:Y:S06]  /*0750*/  F2I.FTZ.U32.TRUNC.NTZ R13, R12 ;  /* 0x0000000c000d7305 */ /* 0x0000ac000021f000 */
[----:B------:R-:W-:Y:S01]  /*0760*/  @P0 VIADD R14, R14, 0x1 ;  /* 0x000000010e0e0836 */ /* 0x000fe20000000000 */
[----:B------:R-:W-:Y:S01]  /*0770*/  ISETP.NE.AND P0, PT, R21, RZ, PT ;  /* 0x000000ff1500720c */ /* 0x000fe20003f05270 */
[----:B0-----:R-:W-:Y:S02]  /*0780*/  IMAD.MOV.U32 R12, RZ, RZ, RZ ;  /* 0x000000ffff0c7224 */ /* 0x001fe400078e00ff */
[----:B--2---:R-:W-:-:S04]  /*0790*/  IMAD.MOV R25, RZ, RZ, -R13 ;  /* 0x000000ffff197224 */ /* 0x004fc800078e0a0d */
[----:B------:R-:W-:-:S04]  /*07a0*/  IMAD R15, R25, R22, RZ ;  /* 0x00000016190f7224 */ /* 0x000fc800078e02ff */
[----:B------:R-:W-:-:S04]  /*07b0*/  IMAD.HI.U32 R20, R13, R15, R12 ;  /* 0x0000000f0d147227 */ /* 0x000fc800078e000c */
[----:B------:R-:W-:Y:S01]  /*07c0*/  IMAD.MOV.U32 R13, RZ, RZ, R26 ;  /* 0x000000ffff0d7224 */ /* 0x000fe200078e001a */
[----:B------:R-:W-:-:S03]  /*07d0*/  IADD3 R26, PT, PT, R19, 0x1, RZ ;  /* 0x00000001131a7810 */ /* 0x000fc60007ffe0ff */
[----:B------:R-:W-:-:S04]  /*07e0*/  IMAD.HI.U32 R12, R20, R13, RZ ;  /* 0x0000000d140c7227 */ /* 0x000fc800078e00ff */
[----:B------:R-:W-:-:S04]  /*07f0*/  IMAD.MOV R15, RZ, RZ, -R12 ;  /* 0x000000ffff0f7224 */ /* 0x000fc800078e0a0c */
[----:B------:R-:W-:Y:S01]  /*0800*/  IMAD R18, R22, R15, R13 ;  /* 0x0000000f16127224 */ /* 0x000fe200078e020d */
[-C--:B------:R-:W-:Y:S02]  /*0810*/  LOP3.LUT R13, R19, R21.reuse, RZ, 0x3c, !PT ;  /* 0x00000015130d7212 */ /* 0x080fe400078e3cff */
[----:B------:R-:W-:Y:S02]  /*0820*/  LOP3.LUT R15, R10, R21, RZ, 0x3c, !PT ;  /* 0x000000150a0f7212 */ /* 0x000fe400078e3cff */
[----:B------:R-:W-:Y:S02]  /*0830*/  ISETP.GT.U32.AND P4, PT, R11, R18, PT ;  /* 0x000000120b00720c */ /* 0x000fe40003f84070 */
[----:B------:R-:W-:Y:S02]  /*0840*/  ISETP.GE.AND P3, PT, R13, RZ, PT ;  /* 0x000000ff0d00720c */ /* 0x000fe40003f66270 */
[----:B------:R-:W-:-:S09]  /*0850*/  ISETP.GE.AND P2, PT, R15, RZ, PT ;  /* 0x000000ff0f00720c */ /* 0x000fd20003f46270 */
[----:B------:R-:W-:Y:S01]  /*0860*/  @!P4 IMAD.IADD R18, R18, 0x1, -R22 ;  /* 0x000000011212c824 */ /* 0x000fe200078e0a16 */
[----:B------:R-:W-:Y:S01]  /*0870*/  @!P4 IADD3 R12, PT, PT, R12, 0x1, RZ ;  /* 0x000000010c0cc810 */ /* 0x000fe20007ffe0ff */
[----:B------:R-:W-:-:S03]  /*0880*/  @!P3 IMAD.MOV R14, RZ, RZ, -R14 ;  /* 0x000000ffff0eb224 */ /* 0x000fc600078e0a0e */
[----:B------:R-:W-:Y:S02]  /*0890*/  ISETP.GE.U32.AND P1, PT, R18, R11, PT ;  /* 0x0000000b1200720c */ /* 0x000fe40003f26070 */
[----:B------:R-:W-:-:S04]  /*08a0*/  LOP3.LUT R18, RZ, R21, RZ, 0x33, !PT ;  /* 0x00000015ff127212 */ /* 0x000fc800078e33ff */
[----:B------:R-:W-:-:S07]  /*08b0*/  SEL R14, R18, R14, !P0 ;  /* 0x0000000e120e7207 */ /* 0x000fce0004000000 */
[----:B------:R-:W-:Y:S01]  /*08c0*/  @P1 VIADD R12, R12, 0x1 ;  /* 0x000000010c0c1836 */ /* 0x000fe20000000000 */
[----:B------:R-:W-:-:S03]  /*08d0*/  ISETP.GT.AND P1, PT, R14, RZ, PT ;  /* 0x000000ff0e00720c */ /* 0x000fc60003f24270 */
[----:B------:R-:W-:-:S05]  /*08e0*/  @!P2 IMAD.MOV R12, RZ, RZ, -R12 ;  /* 0x000000ffff0ca224 */ /* 0x000fca00078e0a0c */
[----:B------:R-:W-:Y:S01]  /*08f0*/  SEL R24, R18, R12, !P0 ;  /* 0x0000000c12187207 */ /* 0x000fe20004000000 */
[----:B------:R-:W-:-:S03]  /*0900*/  IMAD R12, R14, R21, RZ ;  /* 0x000000150e0c7224 */ /* 0x000fc600078e02ff */
[C---:B------:R-:W-:Y:S01]  /*0910*/  ISETP.GT.AND P2, PT, R24.reuse, RZ, PT ;  /* 0x000000ff1800720c */ /* 0x040fe20003f44270 */
[----:B------:R-:W-:Y:S02]  /*0920*/  IMAD R15, R24, R21, RZ ;  /* 0x00000015180f7224 */ /* 0x000fe400078e02ff */
[----:B------:R-:W-:Y:S01]  /*0930*/  IMAD.IADD R13, R19, 0x1, -R12 ;  /* 0x00000001130d7824 */ /* 0x000fe200078e0a0c */
[----:B------:R-:W-:Y:S01]  /*0940*/  SEL R12, R12, RZ, P1 ;  /* 0x000000ff0c0c7207 */ /* 0x000fe20000800000 */
[----:B------:R-:W-:-:S03]  /*0950*/  IMAD.IADD R25, R10, 0x1, -R15 ;  /* 0x000000010a197824 */ /* 0x000fc600078e0a0f */
[----:B------:R-:W-:Y:S02]  /*0960*/  LOP3.LUT R13, R13, R14, RZ, 0x3c, !PT ;  /* 0x0000000e0d0d7212 */ /* 0x000fe400078e3cff */
[----:B------:R-:W-:Y:S01]  /*0970*/  LOP3.LUT R25, R25, R24, RZ, 0x3c, !PT ;  /* 0x0000001819197212 */ /* 0x000fe200078e3cff */
[----:B------:R-:W-:Y:S01]  /*0980*/  IMAD.IADD R24, R10, 0x1, R21 ;  /* 0x000000010a187824 */ /* 0x000fe200078e0215 */
[----:B------:R-:W-:Y:S01]  /*0990*/  SEL R14, R15, RZ, P2 ;  /* 0x000000ff0f0e7207 */ /* 0x000fe20001000000 */
[----:B------:R-:W-:Y:S02]  /*09a0*/  IMAD.IADD R12, R13, 0x1, R12 ;  /* 0x000000010d0c7824 */ /* 0x000fe400078e020c */
[----:B------:R-:W-:Y:S01]  /*09b0*/  IMAD R10, R21, 0x4, R10 ;  /* 0x00000004150a7824 */ /* 0x000fe200078e020a */
[----:B------:R-:W-:Y:S01]  /*09c0*/  IABS R29, R24 ;  /* 0x00000018001d7213 */ /* 0x000fe20000000000 */
[----:B------:R-:W-:Y:S01]  /*09d0*/  IMAD.IADD R14, R25, 0x1, R14 ;  /* 0x00000001190e7824 */ /* 0x000fe200078e020e */
[----:B------:R-:W-:-:S04]  /*09e0*/  LEA R25, R12, UR4, 0x3 ;  /* 0x000000040c197c11 */ /* 0x000fc8000f8e18ff */
[----:B------:R-:W-:Y:S01]  /*09f0*/  LEA R27, R14, UR4, 0x3 ;  /* 0x000000040e1b7c11 */ /* 0x000fe2000f8e18ff */
[----:B------:R-:W-:Y:S04]  /*0a00*/  LDS.64 R12, [R25] ;  /* 0x00000000190c7984 */ /* 0x000fe80000000a00 */
[----:B------:R-:W0:Y:S02]  /*0a10*/  LDS.64 R14, [R27] ;  /* 0x000000001b0e7984 */ /* 0x000e240000000a00 */
[----:B0-----:R-:W-:Y:S01]  /*0a20*/  DFMA R12, R12, R14, R16 ;  /* 0x0000000e0c0c722b */ /* 0x001fe20000000010 */
[----:B------:R-:W-:Y:S01]  /*0a30*/  IABS R17, R26 ;  /* 0x0000001a00117213 */ /* 0x000fe20000000000 */
[----:B------:R-:W-:-:S04]  /*0a40*/  IMAD.HI.U32 R14, R20, R29, RZ ;  /* 0x0000001d140e7227 */ /* 0x000fc800078e00ff */
[----:B------:R-:W-:-:S04]  /*0a50*/  IMAD.HI.U32 R15, R20, R17, RZ ;  /* 0x00000011140f7227 */ /* 0x000fc800078e00ff */
[----:B------:R-:W-:Y:S02]  /*0a60*/  IMAD.MOV R16, RZ, RZ, -R15 ;  /* 0x000000ffff107224 */ /* 0x000fe400078e0a0f */
[----:B------:R-:W-:Y:S02]  /*0a70*/  IMAD.MOV R28, RZ, RZ, -R14 ;  /* 0x000000ffff1c7224 */ /* 0x000fe400078e0a0e */
[C---:B------:R-:W-:Y:S02]  /*0a80*/  IMAD R16, R22.reuse, R16, R17 ;  /* 0x0000001016107224 */ /* 0x040fe400078e0211 */
[----:B------:R-:W-:-:S03]  /*0a90*/  IMAD R28, R22, R28, R29 ;  /* 0x0000001c161c7224 */ /* 0x000fc600078e021d */
[C---:B------:R-:W-:Y:S02]  /*0aa0*/  ISETP.GT.U32.AND P3, PT, R11.reuse, R16, PT ;  /* 0x000000100b00720c */ /* 0x040fe40003f64070 */
[----:B------:R-:W-:-:S11]  /*0ab0*/  ISETP.GT.U32.AND P5, PT, R11, R28, PT ;  /* 0x0000001c0b00720c */ /* 0x000fd60003fa4070 */
[--C-:B------:R-:W-:Y:S02]  /*0ac0*/  @!P3 IMAD.IADD R16, R16, 0x1, -R22.reuse ;  /* 0x000000011010b824 */ /* 0x100fe400078e0a16 */
[----:B------:R-:W-:Y:S02]  /*0ad0*/  @!P5 IMAD.IADD R28, R28, 0x1, -R22 ;  /* 0x000000011c1cd824 */ /* 0x000fe400078e0a16 */
[----:B------:R-:W-:Y:S01]  /*0ae0*/  @!P3 VIADD R15, R15, 0x1 ;  /* 0x000000010f0fb836 */ /* 0x000fe20000000000 */
[----:B------:R-:W-:Y:S01]  /*0af0*/  ISETP.GE.U32.AND P1, PT, R16, R11, PT ;  /* 0x0000000b1000720c */ /* 0x000fe20003f26070 */
[----:B------:R-:W-:Y:S01]  /*0b00*/  @!P5 VIADD R14, R14, 0x1 ;  /* 0x000000010e0ed836 */ /* 0x000fe20000000000 */
[----:B------:R-:W-:Y:S02]  /*0b10*/  LOP3.LUT R16, R26, R21, RZ, 0x3c, !PT ;  /* 0x000000151a107212 */ /* 0x000fe400078e3cff */
[----:B------:R-:W-:Y:S02]  /*0b20*/  ISETP.GE.U32.AND P2, PT, R28, R11, PT ;  /* 0x0000000b1c00720c */ /* 0x000fe40003f46070 */
[----:B------:R-:W-:-:S02]  /*0b30*/  ISETP.GE.AND P4, PT, R16, RZ, PT ;  /* 0x000000ff1000720c */ /* 0x000fc40003f86270 */
[----:B------:R-:W-:-:S05]  /*0b40*/  LOP3.LUT R16, R24, R21, RZ, 0x3c, !PT ;  /* 0x0000001518107212 */ /* 0x000fca00078e3cff */
[----:B------:R-:W-:Y:S01]  /*0b50*/  @P1 VIADD R15, R15, 0x1 ;  /* 0x000000010f0f1836 */ /* 0x000fe20000000000 */
[----:B------:R-:W-:-:S03]  /*0b60*/  ISETP.GE.AND P1, PT, R16, RZ, PT ;  /* 0x000000ff1000720c */ /* 0x000fc60003f26270 */
[----:B------:R-:W-:Y:S02]  /*0b70*/  @P2 IADD3 R14, PT, PT, R14, 0x1, RZ ;  /* 0x000000010e0e2810 */ /* 0x000fe40007ffe0ff */
[----:B------:R-:W-:-:S03]  /*0b80*/  @!P4 IMAD.MOV R15, RZ, RZ, -R15 ;  /* 0x000000ffff0fc224 */ /* 0x000fc600078e0a0f */
[----:B------:R-:W-:Y:S02]  /*0b90*/  IMAD.MOV.U32 R17, RZ, RZ, R14 ;  /* 0x000000ffff117224 */ /* 0x000fe400078e000e */
[----:B------:R-:W-:-:S03]  /*0ba0*/  SEL R14, R18, R15, !P0 ;  /* 0x0000000f120e7207 */ /* 0x000fc60004000000 */
[----:B------:R-:W-:Y:S01]  /*0bb0*/  @!P1 IMAD.MOV R17, RZ, RZ, -R17 ;  /* 0x000000ffff119224 */ /* 0x000fe200078e0a11 */
[C---:B------:R-:W-:Y:S01]  /*0bc0*/  ISETP.GT.AND P1, PT, R14.reuse, RZ, PT ;  /* 0x000000ff0e00720c */ /* 0x040fe20003f24270 */
[----:B------:R-:W-:-:S03]  /*0bd0*/  IMAD R15, R14, R21, RZ ;  /* 0x000000150e0f7224 */ /* 0x000fc600078e02ff */
[----:B------:R-:W-:Y:S01]  /*0be0*/  SEL R16, R18, R17, !P0 ;  /* 0x0000001112107207 */ /* 0x000fe20004000000 */
[----:B------:R-:W-:Y:S02]  /*0bf0*/  IMAD.IADD R17, R26, 0x1, -R15 ;  /* 0x000000011a117824 */ /* 0x000fe400078e0a0f */
[----:B------:R-:W-:Y:S01]  /*0c00*/  VIADD R26, R19, 0x2 ;  /* 0x00000002131a7836 */ /* 0x000fe20000000000 */
[C---:B------:R-:W-:Y:S01]  /*0c10*/  ISETP.GT.AND P2, PT, R16.reuse, RZ, PT ;  /* 0x000000ff1000720c */ /* 0x040fe20003f44270 */
[-C--:B------:R-:W-:Y:S01]  /*0c20*/  IMAD R25, R16, R21.reuse, RZ ;  /* 0x0000001510197224 */ /* 0x080fe200078e02ff */
[----:B------:R-:W-:Y:S02]  /*0c30*/  LOP3.LUT R17, R17, R14, RZ, 0x3c, !PT ;  /* 0x0000000e11117212 */ /* 0x000fe400078e3cff */
[----:B------:R-:W-:Y:S01]  /*0c40*/  SEL R14, R15, RZ, P1 ;  /* 0x000000ff0f0e7207 */ /* 0x000fe20000800000 */
[C---:B------:R-:W-:Y:S01]  /*0c50*/  IMAD.IADD R27, R24.reuse, 0x1, -R25 ;  /* 0x00000001181b7824 */ /* 0x040fe200078e0a19 */
[----:B------:R-:W-:-:S03]  /*0c60*/  IADD3 R24, PT, PT, R24, R21, RZ ;  /* 0x0000001518187210 */ /* 0x000fc60007ffe0ff */
[----:B------:R-:W-:Y:S01]  /*0c70*/  IMAD.IADD R14, R17, 0x1, R14 ;  /* 0x00000001110e7824 */ /* 0x000fe200078e020e */
[----:B------:R-:W-:Y:S02]  /*0c80*/  LOP3.LUT R27, R27, R16, RZ, 0x3c, !PT ;  /* 0x000000101b1b7212 */ /* 0x000fe400078e3cff */
[----:B------:R-:W-:Y:S02]  /*0c90*/  SEL R16, R25, RZ, P2 ;  /* 0x000000ff19107207 */ /* 0x000fe40001000000 */
[----:B------:R-:W-:-:S03]  /*0ca0*/  LEA R14, R14, UR4, 0x3 ;  /* 0x000000040e0e7c11 */ /* 0x000fc6000f8e18ff */
[----:B------:R-:W-:Y:S01]  /*0cb0*/  IMAD.IADD R16, R27, 0x1, R16 ;  /* 0x000000011b107824 */ /* 0x000fe200078e0210 */
[----:B------:R-:W-:Y:S02]  /*0cc0*/  IABS R27, R24 ;  /* 0x00000018001b7213 */ /* 0x000fe40000000000 */
[----:B------:R-:W-:Y:S02]  /*0cd0*/  LDS.64 R14, [R14] ;  /* 0x000000000e0e7984 */ /* 0x000fe40000000a00 */
[----:B------:R-:W-:-:S06]  /*0ce0*/  LEA R16, R16, UR4, 0x3 ;  /* 0x0000000410107c11 */ /* 0x000fcc000f8e18ff */
        /* <DEDUP_REMOVED lines=22> */
[----:B------:R-:W-:Y:S02]  /*0e50*/  @P2 VIADD R14, R14, 0x1 ;  /* 0x000000010e0e2836 */ /* 0x000fe40000000000 */
[----:B------:R-:W-:Y:S02]  /*0e60*/  @!P4 IADD3 R15, PT, PT, -R15, RZ, RZ ;  /* 0x000000ff0f0fc210 */ /* 0x000fe40007ffe1ff */
[----:B------:R-:W-:Y:S02]  /*0e70*/  IMAD.MOV.U32 R17, RZ, RZ, R14 ;  /* 0x000000ffff117224 */ /* 0x000fe400078e000e */
[----:B------:R-:W-:-:S04]  /*0e80*/  SEL R14, R18, R15, !P0 ;  /* 0x0000000f120e7207 */ /* 0x000fc80004000000 */
[----:B------:R-:W-:Y:S01]  /*0e90*/  @!P1 IMAD.MOV R17, RZ, RZ, -R17 ;  /* 0x000000ffff119224 */ /* 0x000fe200078e0a11 */
[C---:B------:R-:W-:Y:S01]  /*0ea0*/  ISETP.GT.AND P1, PT, R14.reuse, RZ, PT ;  /* 0x000000ff0e00720c */ /* 0x040fe20003f24270 */
[----:B------:R-:W-:-:S03]  /*0eb0*/  IMAD R15, R14, R21, RZ ;  /* 0x000000150e0f7224 */ /* 0x000fc600078e02ff */
[----:B------:R-:W-:Y:S01]  /*0ec0*/  SEL R16, R18, R17, !P0 ;  /* 0x0000001112107207 */ /* 0x000fe20004000000 */
[----:B------:R-:W-:Y:S02]  /*0ed0*/  IMAD.IADD R17, R26, 0x1, -R15 ;  /* 0x000000011a117824 */ /* 0x000fe400078e0a0f */
[----:B------:R-:W-:Y:S01]  /*0ee0*/  VIADD R26, R19, 0x3 ;  /* 0x00000003131a7836 */ /* 0x000fe20000000000 */
[C---:B------:R-:W-:Y:S01]  /*0ef0*/  ISETP.GT.AND P2, PT, R16.reuse, RZ, PT ;  /* 0x000000ff1000720c */ /* 0x040fe20003f44270 */
[----:B------:R-:W-:Y:S01]  /*0f00*/  IMAD R25, R16, R21, RZ ;  /* 0x0000001510197224 */ /* 0x000fe200078e02ff */
[----:B------:R-:W-:Y:S01]  /*0f10*/  LOP3.LUT R17, R17, R14, RZ, 0x3c, !PT ;  /* 0x0000000e11117212 */ /* 0x000fe200078e3cff */
[----:B------:R-:W-:Y:S01]  /*0f20*/  VIADD R19, R19, 0x4 ;  /* 0x0000000413137836 */ /* 0x000fe20000000000 */
[----:B------:R-:W-:Y:S01]  /*0f30*/  SEL R14, R15, RZ, P1 ;  /* 0x000000ff0f0e7207 */ /* 0x000fe20000800000 */
[C---:B------:R-:W-:Y:S02]  /*0f40*/  IMAD.IADD R27, R24.reuse, 0x1, -R25 ;  /* 0x00000001181b7824 */ /* 0x040fe400078e0a19 */
[----:B------:R-:W-:-:S02]  /*0f50*/  IMAD.IADD R24, R24, 0x1, R21 ;  /* 0x0000000118187824 */ /* 0x000fc400078e0215 */
[----:B------:R-:W-:Y:S01]  /*0f60*/  IMAD.IADD R14, R17, 0x1, R14 ;  /* 0x00000001110e7824 */ /* 0x000fe200078e020e */
[----:B------:R-:W-:Y:S02]  /*0f70*/  LOP3.LUT R27, R27, R16, RZ, 0x3c, !PT ;  /* 0x000000101b1b7212 */ /* 0x000fe400078e3cff */
[----:B------:R-:W-:Y:S02]  /*0f80*/  SEL R16, R25, RZ, P2 ;  /* 0x000000ff19107207 */ /* 0x000fe40001000000 */
[----:B------:R-:W-:Y:S02]  /*0f90*/  LEA R14, R14, UR4, 0x3 ;  /* 0x000000040e0e7c11 */ /* 0x000fe4000f8e18ff */
[----:B------:R-:W-:Y:S01]  /*0fa0*/  IABS R29, R24 ;  /* 0x00000018001d7213 */ /* 0x000fe20000000000 */
[----:B------:R-:W-:-:S03]  /*0fb0*/  IMAD.IADD R16, R27, 0x1, R16 ;  /* 0x000000011b107824 */ /* 0x000fc600078e0210 */
[----:B------:R-:W-:Y:S02]  /*0fc0*/  LDS.64 R14, [R14] ;  /* 0x000000000e0e7984 */ /* 0x000fe40000000a00 */
[----:B------:R-:W-:-:S05]  /*0fd0*/  LEA R25, R16, UR4, 0x3 ;  /* 0x0000000410197c11 */ /* 0x000fca000f8e18ff */
[----:B------:R-:W0:Y:S02]  /*0fe0*/  LDS.64 R16, [R25] ;  /* 0x0000000019107984 */ /* 0x000e240000000a00 */
[----:B0-----:R-:W-:Y:S01]  /*0ff0*/  DFMA R16, R14, R16, R12 ;  /* 0x000000100e10722b */ /* 0x001fe2000000000c */
[----:B------:R-:W-:Y:S01]  /*1000*/  IABS R15, R26 ;  /* 0x0000001a000f7213 */ /* 0x000fe20000000000 */
[----:B------:R-:W-:-:S04]  /*1010*/  IMAD.HI.U32 R12, R20, R29, RZ ;  /* 0x0000001d140c7227 */ /* 0x000fc800078e00ff */
[----:B------:R-:W-:-:S04]  /*1020*/  IMAD.HI.U32 R13, R20, R15, RZ ;  /* 0x0000000f140d7227 */ /* 0x000fc800078e00ff */
[----:B------:R-:W-:Y:S01]  /*1030*/  IMAD.MOV R28, RZ, RZ, -R12 ;  /* 0x000000ffff1c7224 */ /* 0x000fe200078e0a0c */
[----:B------:R-:W-:-:S03]  /*1040*/  IADD3 R27, PT, PT, -R13, RZ, RZ ;  /* 0x000000ff0d1b7210 */ /* 0x000fc60007ffe1ff */
[C---:B------:R-:W-:Y:S02]  /*1050*/  IMAD R28, R22.reuse, R28, R29 ;  /* 0x0000001c161c7224 */ /* 0x040fe400078e021d */
[----:B------:R-:W-:Y:S01]  /*1060*/  IMAD R14, R22, R27, R15 ;  /* 0x0000001b160e7224 */ /* 0x000fe200078e020f */
[----:B------:R-:W-:Y:S02]  /*1070*/  LOP3.LUT R15, R24, R21, RZ, 0x3c, !PT ;  /* 0x00000015180f7212 */ /* 0x000fe400078e3cff */
[C---:B------:R-:W-:Y:S02]  /*1080*/  ISETP.GT.U32.AND P5, PT, R11.reuse, R28, PT ;  /* 0x0000001c0b00720c */ /* 0x040fe40003fa4070 */
[----:B------:R-:W-:Y:S02]  /*1090*/  ISETP.GT.U32.AND P3, PT, R11, R14, PT ;  /* 0x0000000e0b00720c */ /* 0x000fe40003f64070 */
[----:B------:R-:W-:-:S09]  /*10a0*/  ISETP.GE.AND P6, PT, R15, RZ, PT ;  /* 0x000000ff0f00720c */ /* 0x000fd20003fc6270 */
[--C-:B------:R-:W-:Y:S02]  /*10b0*/  @!P5 IMAD.IADD R28, R28, 0x1, -R22.reuse ;  /* 0x000000011c1cd824 */ /* 0x100fe400078e0a16 */
[----:B------:R-:W-:Y:S02]  /*10c0*/  @!P3 IMAD.IADD R14, R14, 0x1, -R22 ;  /* 0x000000010e0eb824 */ /* 0x000fe400078e0a16 */
[----:B------:R-:W-:Y:S01]  /*10d0*/  @!P5 VIADD R12, R12, 0x1 ;  /* 0x000000010c0cd836 */ /* 0x000fe20000000000 */
[-C--:B------:R-:W-:Y:S01]  /*10e0*/  ISETP.GE.U32.AND P2, PT, R28, R11.reuse, PT ;  /* 0x0000000b1c00720c */ /* 0x080fe20003f46070 */
[----:B------:R-:W-:Y:S01]  /*10f0*/  @!P3 VIADD R13, R13, 0x1 ;  /* 0x000000010d0db836 */ /* 0x000fe20000000000 */
[----:B------:R-:W-:Y:S02]  /*1100*/  ISETP.GE.U32.AND P1, PT, R14, R11, PT ;  /* 0x0000000b0e00720c */ /* 0x000fe40003f26070 */
[----:B------:R-:W-:-:S04]  /*1110*/  LOP3.LUT R14, R26, R21, RZ, 0x3c, !PT ;  /* 0x000000151a0e7212 */ /* 0x000fc800078e3cff */
[----:B------:R-:W-:-:S05]  /*1120*/  ISETP.GE.AND P4, PT, R14, RZ, PT ;  /* 0x000000ff0e00720c */ /* 0x000fca0003f86270 */
[----:B------:R-:W-:Y:S02]  /*1130*/  @P2 VIADD R12, R12, 0x1 ;  /* 0x000000010c0c2836 */ /* 0x000fe40000000000 */
[----:B------:R-:W-:Y:S02]  /*1140*/  @P1 VIADD R13, R13, 0x1 ;  /* 0x000000010d0d1836 */ /* 0x000fe40000000000 */
[----:B------:R-:W-:-:S04]  /*1150*/  IMAD.MOV.U32 R15, RZ, RZ, R12 ;  /* 0x000000ffff0f7224 */ /* 0x000fc800078e000c */
[----:B------:R-:W-:Y:S01]  /*1160*/  @!P4 IADD3 R13, PT, PT, -R13, RZ, RZ ;  /* 0x000000ff0d0dc210 */ /* 0x000fe20007ffe1ff */
[----:B------:R-:W-:-:S03]  /*1170*/  @!P6 IMAD.MOV R15, RZ, RZ, -R15 ;  /* 0x000000ffff0fe224 */ /* 0x000fc600078e0a0f */
[C---:B------:R-:W-:Y:S02]  /*1180*/  SEL R12, R18.reuse, R13, !P0 ;  /* 0x0000000d120c7207 */ /* 0x040fe40004000000 */
[----:B------:R-:W-:Y:S02]  /*1190*/  SEL R18, R18, R15, !P0 ;  /* 0x0000000f12127207 */ /* 0x000fe40004000000 */
[C---:B------:R-:W-:Y:S01]  /*11a0*/  ISETP.GT.AND P0, PT, R12.reuse, RZ, PT ;  /* 0x000000ff0c00720c */ /* 0x040fe20003f04270 */
[-C--:B------:R-:W-:Y:S01]  /*11b0*/  IMAD R13, R12, R21.reuse, RZ ;  /* 0x000000150c0d7224 */ /* 0x080fe200078e02ff */
[C---:B------:R-:W-:Y:S01]  /*11c0*/  ISETP.GT.AND P1, PT, R18.reuse, RZ, PT ;  /* 0x000000ff1200720c */ /* 0x040fe20003f24270 */
[----:B------:R-:W-:Y:S02]  /*11d0*/  IMAD R25, R18, R21, RZ ;  /* 0x0000001512197224 */ /* 0x000fe400078e02ff */
[----:B------:R-:W-:Y:S02]  /*11e0*/  IMAD.IADD R15, R26, 0x1, -R13 ;  /* 0x000000011a0f7824 */ /* 0x000fe400078e0a0d */
[----:B------:R-:W-:Y:S01]  /*11f0*/  IMAD.IADD R27, R24, 0x1, -R25 ;  /* 0x00000001181b7824 */ /* 0x000fe200078e0a19 */
[----:B------:R-:W-:-:S02]  /*1200*/  SEL R14, R25, RZ, P1 ;  /* 0x000000ff190e7207 */ /* 0x000fc40000800000 */
[----:B------:R-:W-:Y:S02]  /*1210*/  LOP3.LUT R15, R15, R12, RZ, 0x3c, !PT ;  /* 0x0000000c0f0f7212 */ /* 0x000fe400078e3cff */
[----:B------:R-:W-:Y:S02]  /*1220*/  LOP3.LUT R27, R27, R18, RZ, 0x3c, !PT ;  /* 0x000000121b1b7212 */ /* 0x000fe400078e3cff */
[----:B------:R-:W-:Y:S02]  /*1230*/  SEL R12, R13, RZ, P0 ;  /* 0x000000ff0d0c7207 */ /* 0x000fe40000000000 */
[----:B------:R-:W-:Y:S01]  /*1240*/  ISETP.NE.AND P0, PT, R23, RZ, PT ;  /* 0x000000ff1700720c */ /* 0x000fe20003f05270 */
[----:B------:R-:W-:Y:S02]  /*1250*/  IMAD.IADD R14, R27, 0x1, R14 ;  /* 0x000000011b0e7824 */ /* 0x000fe400078e020e */
[----:B------:R-:W-:-:S03]  /*1260*/  IMAD.IADD R12, R15, 0x1, R12 ;  /* 0x000000010f0c7824 */ /* 0x000fc600078e020c */
[----:B------:R-:W-:Y:S02]  /*1270*/  LEA R14, R14, UR4, 0x3 ;  /* 0x000000040e0e7c11 */ /* 0x000fe4000f8e18ff */
[----:B------:R-:W-:-:S04]  /*1280*/  LEA R12, R12, UR4, 0x3 ;  /* 0x000000040c0c7c11 */ /* 0x000fc8000f8e18ff */
[----:B------:R-:W-:Y:S04]  /*1290*/  LDS.64 R14, [R14] ;  /* 0x000000000e0e7984 */ /* 0x000fe80000000a00 */
[----:B------:R-:W0:Y:S02]  /*12a0*/  LDS.64 R12, [R12] ;  /* 0x000000000c0c7984 */ /* 0x000e240000000a00 */
[----:B0-----:R-:W-:Y:S01]  /*12b0*/  DFMA R16, R12, R14, R16 ;  /* 0x0000000e0c10722b */ /* 0x001fe20000000010 */
[----:B------:R-:W-:Y:S10]  /*12c0*/  @P0 BRA `(.L_x_12) ;  /* 0xfffffff000d40947 */ /* 0x000ff4000383ffff */
[----:B------:R-:W-:Y:S05]  /*12d0*/  BSYNC.RECONVERGENT B4 ;  /* 0x0000000000047941 */ /* 0x000fea0003800200 */
.L_x_11:
[----:B------:R-:W-:-:S07]  /*12e0*/  MOV R13, R7 ;  /* 0x00000007000d7202 */ /* 0x000fce0000000f00 */
.L_x_10:
[----:B------:R-:W-:Y:S05]  /*12f0*/  BSYNC.RECONVERGENT B3 ;  /* 0x0000000000037941 */ /* 0x000fea0003800200 */
.L_x_9:
[----:B------:R-:W-:Y:S01]  /*1300*/  ISETP.NE.AND P0, PT, R6, RZ, PT ;  /* 0x000000ff0600720c */ /* 0x000fe20003f05270 */
[----:B------:R-:W-:-:S12]  /*1310*/  BSSY.RECONVERGENT B3, `(.L_x_13) ;  /* 0x000009d000037945 */ /* 0x000fd80003800200 */
[----:B------:R-:W-:Y:S05]  /*1320*/  @!P0 BRA `(.L_x_14) ;  /* 0x00000008006c8947 */ /* 0x000fea0003800000 */
[----:B------:R-:W0:Y:S01]  /*1330*/  LDC R18, c[0x0][0x388] ;  /* 0x0000e200ff127b82 */ /* 0x000e220000000800 */
[----:B------:R-:W-:Y:S01]  /*1340*/  IMAD.IADD R14, R0, 0x1, R13 ;  /* 0x00000001000e7824 */ /* 0x000fe200078e020d */
[----:B------:R-:W-:Y:S02]  /*1350*/  MOV R24, 0x400 ;  /* 0x0000040000187802 */ /* 0x000fe40000000f00 */
[-C--:B0-----:R-:W-:Y:S01]  /*1360*/  IABS R15, R18.reuse ;  /* 0x00000012000f7213 */ /* 0x081fe20000000000 */
[----:B------:R-:W-:-:S03]  /*1370*/  IMAD R23, R13, R18, R9 ;  /* 0x000000120d177224 */ /* 0x000fc600078e0209 */
[----:B------:R-:W0:Y:S08]  /*1380*/  I2F.RP R12, R15 ;  /* 0x0000000f000c7306 */ /* 0x000e300000209400 */
[----:B0-----:R-:W0:Y:S02]  /*1390*/  MUFU.RCP R12, R12 ;  /* 0x0000000c000c7308 */ /* 0x001e240000001000 */
[----:B0-----:R-:W-:Y:S01]  /*13a0*/  VIADD R10, R12, 0xffffffe ;  /* 0x0ffffffe0c0a7836 */ /* 0x001fe20000000000 */
[----:B------:R-:W-:-:S05]  /*13b0*/  IABS R12, R14 ;  /* 0x0000000e000c7213 */ /* 0x000fca0000000000 */
[----:B------:R0:W2:Y:S02]  /*13c0*/  F2I.FTZ.U32.TRUNC.NTZ R11, R10 ;  /* 0x0000000a000b7305 */ /* 0x0000a4000021f000 */
[----:B0-----:R-:W-:Y:S02]  /*13d0*/  IMAD.MOV.U32 R10, RZ, RZ, RZ ;  /* 0x000000ffff0a7224 */ /* 0x001fe400078e00ff */
[----:B--2---:R-:W-:-:S04]  /*13e0*/  IMAD.MOV R20, RZ, RZ, -R11 ;  /* 0x000000ffff147224 */ /* 0x004fc800078e0a0b */
[----:B------:R-:W-:Y:S01]  /*13f0*/  IMAD R19, R20, R15, RZ ;  /* 0x0000000f14137224 */ /* 0x000fe200078e02ff */
[----:B------:R-:W-:-:S03]  /*1400*/  IABS R20, R23 ;  /* 0x0000001700147213 */ /* 0x000fc60000000000 */
[----:B------:R-:W-:-:S06]  /*1410*/  IMAD.HI.U32 R19, R11, R19, R10 ;  /* 0x000000130b137227 */ /* 0x000fcc00078e000a */
[----:B------:R-:W-:-:S04]  /*1420*/  IMAD.HI.U32 R11, R19, R20, RZ ;  /* 0x00000014130b7227 */ /* 0x000fc800078e00ff */
[----:B------:R-:W-:-:S04]  /*1430*/  IMAD.HI.U32 R10, R19, R12, RZ ;  /* 0x0000000c130a7227 */ /* 0x000fc800078e00ff */
[----:B------:R-:W-:Y:S02]  /*1440*/  IMAD.MOV R21, RZ, RZ, -R11 ;  /* 0x000000ffff157224 */ /* 0x000fe400078e0a0b */
[----:B------:R-:W-:Y:S02]  /*1450*/  IMAD.MOV R13, RZ, RZ, -R10 ;  /* 0x000000ffff0d7224 */ /* 0x000fe400078e0a0a */
[C---:B------:R-:W-:Y:S02]  /*1460*/  IMAD R20, R15.reuse, R21, R20 ;  /* 0x000000150f147224 */ /* 0x040fe400078e0214 */
[----:B------:R-:W-:Y:S01]  /*1470*/  IMAD R12, R15, R13, R12 ;  /* 0x0000000d0f0c7224 */ /* 0x000fe200078e020c */
[----:B------:R-:W-:Y:S01]  /*1480*/  LOP3.LUT R13, R23, R18, RZ, 0x3c, !PT ;  /* 0x00000012170d7212 */ /* 0x000fe200078e3cff */
[----:B------:R-:W0:Y:S01]  /*1490*/  S2R R21, SR_CgaCtaId ;  /* 0x0000000000157919 */ /* 0x000e220000008800 */
[C---:B------:R-:W-:Y:S02]  /*14a0*/  ISETP.GT.U32.AND P4, PT, R15.reuse, R20, PT ;  /* 0x000000140f00720c */ /* 0x040fe40003f84070 */
[----:B------:R-:W-:-:S11]  /*14b0*/  ISETP.GT.U32.AND P2, PT, R15, R12, PT ;  /* 0x0000000c0f00720c */ /* 0x000fd60003f44070 */
[--C-:B------:R-:W-:Y:S02]  /*14c0*/  @!P4 IMAD.IADD R20, R20, 0x1, -R15.reuse ;  /* 0x000000011414c824 */ /* 0x100fe400078e0a0f */
[----:B------:R-:W-:Y:S01]  /*14d0*/  @!P2 IMAD.IADD R12, R12, 0x1, -R15 ;  /* 0x000000010c0ca824 */ /* 0x000fe200078e0a0f */
[----:B------:R-:W-:Y:S01]  /*14e0*/  @!P2 IADD3 R10, PT, PT, R10, 0x1, RZ ;  /* 0x000000010a0aa810 */ /* 0x000fe20007ffe0ff */
[----:B------:R-:W-:Y:S01]  /*14f0*/  @!P4 VIADD R11, R11, 0x1 ;  /* 0x000000010b0bc836 */ /* 0x000fe20000000000 */
[-C--:B------:R-:W-:Y:S02]  /*1500*/  ISETP.GE.U32.AND P1, PT, R20, R15.reuse, PT ;  /* 0x0000000f1400720c */ /* 0x080fe40003f26070 */
[----:B------:R-:W-:Y:S02]  /*1510*/  ISETP.GE.U32.AND P0, PT, R12, R15, PT ;  /* 0x0000000f0c00720c */ /* 0x000fe40003f06070 */
[----:B------:R-:W-:Y:S02]  /*1520*/  LOP3.LUT R12, R14, R18, RZ, 0x3c, !PT ;  /* 0x000000120e0c7212 */ /* 0x000fe400078e3cff */
[----:B------:R-:W-:-:S02]  /*1530*/  ISETP.GE.AND P2, PT, R13, RZ, PT ;  /* 0x000000ff0d00720c */ /* 0x000fc40003f46270 */
[----:B------:R-:W-:Y:S02]  /*1540*/  ISETP.GE.AND P3, PT, R12, RZ, PT ;  /* 0x000000ff0c00720c */ /* 0x000fe40003f66270 */
[----:B------:R-:W-:-:S03]  /*1550*/  LOP3.LUT R20, RZ, R18, RZ, 0x33, !PT ;  /* 0x00000012ff147212 */ /* 0x000fc600078e33ff */
[----:B------:R-:W-:Y:S01]  /*1560*/  @P1 VIADD R11, R11, 0x1 ;  /* 0x000000010b0b1836 */ /* 0x000fe20000000000 */
[----:B0-----:R-:W-:Y:S01]  /*1570*/  LEA R21, R21, R24, 0x18 ;  /* 0x0000001815157211 */ /* 0x001fe200078ec0ff */
[----:B------:R-:W-:Y:S01]  /*1580*/  @P0 VIADD R10, R10, 0x1 ;  /* 0x000000010a0a0836 */ /* 0x000fe20000000000 */
[----:B------:R-:W-:Y:S01]  /*1590*/  ISETP.NE.AND P0, PT, R18, RZ, PT ;  /* 0x000000ff1200720c */ /* 0x000fe20003f05270 */
[----:B------:R-:W-:-:S04]  /*15a0*/  IMAD.MOV.U32 R13, RZ, RZ, R11 ;  /* 0x000000ffff0d7224 */ /* 0x000fc800078e000b */
[----:B------:R-:W-:Y:S02]  /*15b0*/  @!P3 IMAD.MOV R10, RZ, RZ, -R10 ;  /* 0x000000ffff0ab224 */ /* 0x000fe400078e0a0a */
[----:B------:R-:W-:-:S03]  /*15c0*/  @!P2 IMAD.MOV R13, RZ, RZ, -R13 ;  /* 0x000000ffff0da224 */ /* 0x000fc600078e0a0d */
[C---:B------:R-:W-:Y:S02]  /*15d0*/  SEL R11, R20.reuse, R10, !P0 ;  /* 0x0000000a140b7207 */ /* 0x040fe40004000000 */
[----:B------:R-:W-:Y:S02]  /*15e0*/  SEL R25, R20, R13, !P0 ;  /* 0x0000000d14197207 */ /* 0x000fe40004000000 */
[C---:B------:R-:W-:Y:S01]  /*15f0*/  ISETP.GT.AND P1, PT, R11.reuse, RZ, PT ;  /* 0x000000ff0b00720c */ /* 0x040fe20003f24270 */
[-C--:B------:R-:W-:Y:S01]  /*1600*/  IMAD R13, R11, R18.reuse, RZ ;  /* 0x000000120b0d7224 */ /* 0x080fe200078e02ff */
[C---:B------:R-:W-:Y:S01]  /*1610*/  ISETP.GT.AND P2, PT, R25.reuse, RZ, PT ;  /* 0x000000ff1900720c */ /* 0x040fe20003f44270 */
[----:B------:R-:W-:Y:S02]  /*1620*/  IMAD R12, R25, R18, RZ ;  /* 0x00000012190c7224 */ /* 0x000fe400078e02ff */
[----:B------:R-:W-:Y:S01]  /*1630*/  IMAD.IADD R10, R14, 0x1, -R13 ;  /* 0x000000010e0a7824 */ /* 0x000fe200078e0a0d */
[----:B------:R-:W-:Y:S01]  /*1640*/  SEL R13, R13, RZ, P1 ;  /* 0x000000ff0d0d7207 */ /* 0x000fe20000800000 */
[----:B------:R-:W-:Y:S01]  /*1650*/  IMAD.IADD R22, R23, 0x1, -R12 ;  /* 0x0000000117167824 */ /* 0x000fe200078e0a0c */
[----:B------:R-:W-:-:S02]  /*1660*/  ISETP.NE.AND P1, PT, R6, 0x1, PT ;  /* 0x000000010600780c */ /* 0x000fc40003f25270 */
[----:B------:R-:W-:Y:S02]  /*1670*/  LOP3.LUT R10, R10, R11, RZ, 0x3c, !PT ;  /* 0x0000000b0a0a7212 */ /* 0x000fe400078e3cff */
[----:B------:R-:W-:Y:S02]  /*1680*/  LOP3.LUT R22, R22, R25, RZ, 0x3c, !PT ;  /* 0x0000001916167212 */ /* 0x000fe400078e3cff */
[----:B------:R-:W-:Y:S02]  /*1690*/  SEL R11, R12, RZ, P2 ;  /* 0x000000ff0c0b7207 */ /* 0x000fe40001000000 */
[----:B------:R-:W-:-:S03]  /*16a0*/  IADD3 R10, PT, PT, R10, R13, RZ ;  /* 0x0000000d0a0a7210 */ /* 0x000fc60007ffe0ff */
[----:B------:R-:W-:Y:S02]  /*16b0*/  IMAD.IADD R22, R22, 0x1, R11 ;  /* 0x0000000116167824 */ /* 0x000fe400078e020b */
[--C-:B------:R-:W-:Y:S02]  /*16c0*/  IMAD R10, R10, 0x8, R21.reuse ;  /* 0x000000080a0a7824 */ /* 0x100fe400078e0215 */
[----:B------:R-:W-:-:S04]  /*16d0*/  IMAD R12, R22, 0x8, R21 ;  /* 0x00000008160c7824 */ /* 0x000fc800078e0215 */
[----:B------:R-:W-:Y:S04]  /*16e0*/  LDS.64 R10, [R10] ;  /* 0x000000000a0a7984 */ /* 0x000fe80000000a00 */
[----:B------:R-:W0:Y:S02]  /*16f0*/  LDS.64 R12, [R12] ;  /* 0x000000000c0c7984 */ /* 0x000e240000000a00 */
[----:B0-----:R-:W-:Y:S01]  /*1700*/  DFMA R16, R10, R12, R16 ;  /* 0x0000000c0a10722b */ /* 0x001fe20000000010 */
[----:B------:R-:W-:Y:S10]  /*1710*/  @!P1 BRA `(.L_x_14) ;  /* 0x0000000400709947 */ /* 0x000ff40003800000 */
[----:B------:R-:W-:Y:S02]  /*1720*/  VIADD R11, R14, 0x1 ;  /* 0x000000010e0b7836 */ /* 0x000fe40000000000 */
[----:B------:R-:W-:-:S03]  /*1730*/  IMAD.IADD R23, R23, 0x1, R18 ;  /* 0x0000000117177824 */ /* 0x000fc600078e0212 */
[----:B------:R-:W-:Y:S02]  /*1740*/  IABS R22, R11 ;  /* 0x0000000b00167213 */ /* 0x000fe40000000000 */
[----:B------:R-:W-:-:S03]  /*1750*/  IABS R24, R23 ;  /* 0x0000001700187213 */ /* 0x000fc60000000000 */
[----:B------:R-:W-:-:S04]  /*1760*/  IMAD.HI.U32 R12, R19, R22, RZ ;  /* 0x00000016130c7227 */ /* 0x000fc800078e00ff */
[----:B------:R-:W-:-:S04]  /*1770*/  IMAD.HI.U32 R10, R19, R24, RZ ;  /* 0x00000018130a7227 */ /* 0x000fc800078e00ff */
[----:B------:R-:W-:Y:S02]  /*1780*/  IMAD.MOV R13, RZ, RZ, -R12 ;  /* 0x000000ffff0d7224 */ /* 0x000fe400078e0a0c */
[----:B------:R-:W-:Y:S02]  /*1790*/  IMAD.MOV R25, RZ, RZ, -R10 ;  /* 0x000000ffff197224 */ /* 0x000fe400078e0a0a */
[----:B------:R-:W-:Y:S01]  /*17a0*/  IMAD R22, R15, R13, R22 ;  /* 0x0000000d0f167224 */ /* 0x000fe200078e0216 */
[----:B------:R-:W-:Y:S01]  /*17b0*/  LOP3.LUT R13, R11, R18, RZ, 0x3c, !PT ;  /* 0x000000120b0d7212 */ /* 0x000fe200078e3cff */
[----:B------:R-:W-:-:S03]  /*17c0*/  IMAD R24, R15, R25, R24 ;  /* 0x000000190f187224 */ /* 0x000fc600078e0218 */
[C---:B------:R-:W-:Y:S02]  /*17d0*/  ISETP.GT.U32.AND P3, PT, R15.reuse, R22, PT ;  /* 0x000000160f00720c */ /* 0x040fe40003f64070 */
[----:B------:R-:W-:Y:S02]  /*17e0*/  ISETP.GT.U32.AND P5, PT, R15, R24, PT ;  /* 0x000000180f00720c */ /* 0x000fe40003fa4070 */
[----:B------:R-:W-:-:S09]  /*17f0*/  ISETP.GE.AND P4, PT, R13, RZ, PT ;  /* 0x000000ff0d00720c */ /* 0x000fd20003f86270 */
[----:B------:R-:W-:Y:S02]  /*1800*/  @!P3 IMAD.IADD R22, R22, 0x1, -R15 ;  /* 0x000000011616b824 */ /* 0x000fe400078e0a0f */
[-C--:B------:R-:W-:Y:S01]  /*1810*/  @!P5 IADD3 R24, PT, PT, R24, -R15.reuse, RZ ;  /* 0x8000000f1818d210 */ /* 0x080fe20007ffe0ff */
[----:B------:R-:W-:Y:S02]  /*1820*/  @!P3 VIADD R12, R12, 0x1 ;  /* 0x000000010c0cb836 */ /* 0x000fe40000000000 */
[-C--:B------:R-:W-:Y:S01]  /*1830*/  ISETP.GE.U32.AND P1, PT, R22, R15.reuse, PT ;  /* 0x0000000f1600720c */ /* 0x080fe20003f26070 */
[----:B------:R-:W-:Y:S01]  /*1840*/  @!P5 VIADD R10, R10, 0x1 ;  /* 0x000000010a0ad836 */ /* 0x000fe20000000000 */
[----:B------:R-:W-:Y:S02]  /*1850*/  ISETP.GE.U32.AND P2, PT, R24, R15, PT ;  /* 0x0000000f1800720c */ /* 0x000fe40003f46070 */
[----:B------:R-:W-:-:S04]  /*1860*/  LOP3.LUT R22, R23, R18, RZ, 0x3c, !PT ;  /* 0x0000001217167212 */ /* 0x000fc800078e3cff */
[----:B------:R-:W-:-:S05]  /*1870*/  ISETP.GE.AND P6, PT, R22, RZ, PT ;  /* 0x000000ff1600720c */ /* 0x000fca0003fc6270 */
[----:B------:R-:W-:Y:S02]  /*1880*/  @P1 VIADD R12, R12, 0x1 ;  /* 0x000000010c0c1836 */ /* 0x000fe40000000000 */
[----:B------:R-:W-:Y:S02]  /*1890*/  @P2 VIADD R10, R10, 0x1 ;  /* 0x000000010a0a2836 */ /* 0x000fe40000000000 */
[----:B------:R-:W-:-:S04]  /*18a0*/  @!P4 IMAD.MOV R12, RZ, RZ, -R12 ;  /* 0x000000ffff0cc224 */ /* 0x000fc800078e0a0c */
[----:B------:R-:W-:Y:S01]  /*18b0*/  @!P6 IMAD.MOV R10, RZ, RZ, -R10 ;  /* 0x000000ffff0ae224 */ /* 0x000fe200078e0a0a */
[----:B------:R-:W-:-:S04]  /*18c0*/  SEL R13, R20, R12, !P0 ;  /* 0x0000000c140d7207 */ /* 0x000fc80004000000 */
[----:B------:R-:W-:Y:S01]  /*18d0*/  SEL R25, R20, R10, !P0 ;  /* 0x0000000a14197207 */ /* 0x000fe20004000000 */
[CC--:B------:R-:W-:Y:S01]  /*18e0*/  IMAD R10, R13.reuse, R18.reuse, RZ ;  /* 0x000000120d0a7224 */ /* 0x0c0fe200078e02ff */
[----:B------:R-:W-:Y:S02]  /*18f0*/  ISETP.GT.AND P1, PT, R13, RZ, PT ;  /* 0x000000ff0d00720c */ /* 0x000fe40003f24270 */
        /* <DEDUP_REMOVED lines=36> */
[----:B------:R-:W-:Y:S02]  /*1b40*/  LOP3.LUT R12, R11, R18, RZ, 0x3c, !PT ;  /* 0x000000120b0c7212 */ /* 0x000fe400078e3cff */
[----:B------:R-:W-:Y:S02]  /*1b50*/  ISETP.GE.U32.AND P2, PT, R14, R15, PT ;  /* 0x0000000f0e00720c */ /* 0x000fe40003f46070 */
[----:B------:R-:W-:-:S07]  /*1b60*/  ISETP.GE.AND P4, PT, R12, RZ, PT ;  /* 0x000000ff0c00720c */ /* 0x000fce0003f86270 */
[----:B------:R-:W-:-:S04]  /*1b70*/  @P1 VIADD R10, R10, 0x1 ;  /* 0x000000010a0a1836 */ /* 0x000fc80000000000 */
[----:B------:R-:W-:Y:S02]  /*1b80*/  @P2 VIADD R19, R19, 0x1 ;  /* 0x0000000113132836 */ /* 0x000fe40000000000 */
        /* <DEDUP_REMOVED lines=10> */
[----:B------:R-:W-:-:S03]  /*1c30*/  IMAD.IADD R14, R23, 0x1, -R18 ;  /* 0x00000001170e7824 */ /* 0x000fc600078e0a12 */
        /* <DEDUP_REMOVED lines=9> */
[----:B0-----:R-:W-:-:S11]  /*1cd0*/  DFMA R16, R12, R10, R16 ;  /* 0x0000000a0c10722b */ /* 0x001fd60000000010 */
.L_x_14:
[----:B------:R-:W-:Y:S05]  /*1ce0*/  BSYNC.RECONVERGENT B3 ;  /* 0x0000000000037941 */ /* 0x000fea0003800200 */
.L_x_13:
[----:B------:R-:W0:Y:S01]  /*1cf0*/  LDC R12, c[0x0][0x388] ;  /* 0x0000e200ff0c7b82 */ /* 0x000e220000000800 */
[----:B------:R-:W-:Y:S01]  /*1d00*/  IMAD.IADD R13, R0, 0x1, R9 ;  /* 0x00000001000d7824 */ /* 0x000fe200078e0209 */
[----:B------:R-:W-:Y:S01]  /*1d10*/  UMOV UR4, 0x400 ;  /* 0x0000040000047882 */ /* 0x000fe20000000000 */
[----:B------:R-:W-:-:S03]  /*1d20*/  IMAD.MOV.U32 R10, RZ, RZ, RZ ;  /* 0x000000ffff0a7224 */ /* 0x000fc600078e00ff */
[----:B------:R-:W-:Y:S02]  /*1d30*/  IABS R20, R13 ;  /* 0x0000000d00147213 */ /* 0x000fe40000000000 */
[----:B------:R-:W2:Y:S01]  /*1d40*/  S2UR UR5, SR_CgaCtaId ;  /* 0x00000000000579c3 */ /* 0x000ea20000008800 */
[----:B0-----:R-:W-:-:S04]  /*1d50*/  IABS R18, R12 ;  /* 0x0000000c00127213 */ /* 0x001fc80000000000 */
[----:B------:R-:W0:Y:S01]  /*1d60*/  I2F.RP R14, R18 ;  /* 0x00000012000e7306 */ /* 0x000e220000209400 */
[----:B--2---:R-:W-:-:S07]  /*1d70*/  ULEA UR4, UR5, UR4, 0x18 ;  /* 0x0000000405047291 */ /* 0x004fce000f8ec0ff */
[----:B0-----:R-:W0:Y:S02]  /*1d80*/  MUFU.RCP R14, R14 ;  /* 0x0000000e000e7308 */ /* 0x001e240000001000 */
[----:B0-----:R-:W-:-:S06]  /*1d90*/  VIADD R15, R14, 0xffffffe ;  /* 0x0ffffffe0e0f7836 */ /* 0x001fcc0000000000 */
[----:B------:R-:W0:Y:S02]  /*1da0*/  F2I.FTZ.U32.TRUNC.NTZ R11, R15 ;  /* 0x0000000f000b7305 */ /* 0x000e24000021f000 */
[----:B0-----:R-:W-:-:S04]  /*1db0*/  IMAD.MOV R19, RZ, RZ, -R11 ;  /* 0x000000ffff137224 */ /* 0x001fc800078e0a0b */
[----:B------:R-:W-:-:S04]  /*1dc0*/  IMAD R19, R19, R18, RZ ;  /* 0x0000001213137224 */ /* 0x000fc800078e02ff */
[----:B------:R-:W-:-:S04]  /*1dd0*/  IMAD.HI.U32 R10, R11, R19, R10 ;  /* 0x000000130b0a7227 */ /* 0x000fc800078e000a */
[----:B------:R-:W-:-:S04]  /*1de0*/  IMAD.MOV.U32 R11, RZ, RZ, R20 ;  /* 0x000000ffff0b7224 */ /* 0x000fc800078e0014 */
[----:B------:R-:W-:-:S05]  /*1df0*/  IMAD.HI.U32 R10, R10, R11, RZ ;  /* 0x0000000b0a0a7227 */ /* 0x000fca00078e00ff */
[----:B------:R-:W-:-:S05]  /*1e00*/  IADD3 R14, PT, PT, -R10, RZ, RZ ;  /* 0x000000ff0a0e7210 */ /* 0x000fca0007ffe1ff */
[----:B------:R-:W-:-:S05]  /*1e10*/  IMAD R11, R18, R14, R11 ;  /* 0x0000000e120b7224 */ /* 0x000fca00078e020b */
[----:B------:R-:W-:-:S13]  /*1e20*/  ISETP.GT.U32.AND P1, PT, R18, R11, PT ;  /* 0x0000000b1200720c */ /* 0x000fda0003f24070 */
[----:B------:R-:W-:Y:S02]  /*1e30*/  @!P1 IMAD.IADD R11, R11, 0x1, -R18 ;  /* 0x000000010b0b9824 */ /* 0x000fe400078e0a12 */
[----:B------:R-:W-:Y:S01]  /*1e40*/  @!P1 VIADD R10, R10, 0x1 ;  /* 0x000000010a0a9836 */ /* 0x000fe20000000000 */
[----:B------:R-:W-:Y:S02]  /*1e50*/  ISETP.NE.AND P1, PT, R12, RZ, PT ;  /* 0x000000ff0c00720c */ /* 0x000fe40003f25270 */
[----:B------:R-:W-:Y:S02]  /*1e60*/  ISETP.GE.U32.AND P0, PT, R11, R18, PT ;  /* 0x000000120b00720c */ /* 0x000fe40003f06070 */
[----:B------:R-:W-:-:S04]  /*1e70*/  LOP3.LUT R11, R13, R12, RZ, 0x3c, !PT ;  /* 0x0000000c0d0b7212 */ /* 0x000fc800078e3cff */
[----:B------:R-:W-:-:S07]  /*1e80*/  ISETP.GE.AND P2, PT, R11, RZ, PT ;  /* 0x000000ff0b00720c */ /* 0x000fce0003f46270 */
[----:B------:R-:W-:-:S06]  /*1e90*/  @P0 VIADD R10, R10, 0x1 ;  /* 0x000000010a0a0836 */ /* 0x000fcc0000000000 */
[----:B------:R-:W-:Y:S01]  /*1ea0*/  @!P2 IMAD.MOV R10, RZ, RZ, -R10 ;  /* 0x000000ffff0aa224 */ /* 0x000fe200078e0a0a */
[----:B------:R-:W-:-:S04]  /*1eb0*/  @!P1 LOP3.LUT R10, RZ, R12, RZ, 0x33, !PT ;  /* 0x0000000cff0a9212 */ /* 0x000fc800078e33ff */
[C---:B------:R-:W-:Y:S01]  /*1ec0*/  ISETP.GT.AND P0, PT, R10.reuse, RZ, PT ;  /* 0x000000ff0a00720c */ /* 0x040fe20003f04270 */
[----:B------:R-:W-:-:S04]  /*1ed0*/  IMAD R12, R10, R12, RZ ;  /* 0x0000000c0a0c7224 */ /* 0x000fc800078e02ff */
[----:B------:R-:W-:Y:S01]  /*1ee0*/  IMAD.IADD R11, R13, 0x1, -R12 ;  /* 0x000000010d0b7824 */ /* 0x000fe200078e0a0c */
[----:B------:R-:W-:-:S04]  /*1ef0*/  SEL R12, R12, RZ, P0 ;  /* 0x000000ff0c0c7207 */ /* 0x000fc80000000000 */
[----:B------:R-:W-:-:S05]  /*1f00*/  LOP3.LUT R11, R11, R10, RZ, 0x3c, !PT ;  /* 0x0000000a0b0b7212 */ /* 0x000fca00078e3cff */
[----:B------:R-:W-:-:S05]  /*1f10*/  IMAD.IADD R11, R11, 0x1, R12 ;  /* 0x000000010b0b7824 */ /* 0x000fca00078e020c */
[----:B------:R-:W-:-:S05]  /*1f20*/  LEA R13, R11, UR4, 0x3 ;  /* 0x000000040b0d7c11 */ /* 0x000fca000f8e18ff */
[----:B------:R-:W0:Y:S02]  /*1f30*/  LDS.64 R10, [R13] ;  /* 0x000000000d0a7984 */ /* 0x000e240000000a00 */
[----:B0-----:R-:W-:-:S07]  /*1f40*/  DADD R10, R10, -R16 ;  /* 0x000000000a0a7229 */ /* 0x001fce0000000810 */
[----:B------:R0:W-:Y:S04]  /*1f50*/  STS.64 [R13], R10 ;  /* 0x0000000a0d007388 */ /* 0x0001e80000000a00 */
.L_x_8:
[----:B------:R-:W-:Y:S05]  /*1f60*/  BSYNC.RECONVERGENT B2 ;  /* 0x0000000000027941 */ /* 0x000fea0003800200 */
.L_x_7:
[----:B------:R-:W0:Y:S01]  /*1f70*/  LDCU UR4, c[0x0][0x388] ;  /* 0x00007100ff0477ac */ /* 0x000e220008000800 */
[----:B-1----:R-:W-:Y:S02]  /*1f80*/  IMAD.IADD R9, R3, 0x1, R9 ;  /* 0x0000000103097824 */ /* 0x002fe400078e0209 */
[----:B0-----:R-:W-:-:S05]  /*1f90*/  IMAD.U32 R10, RZ, RZ, UR4 ;  /* 0x00000004ff0a7e24 */ /* 0x001fca000f8e00ff */
[----:B------:R-:W-:-:S13]  /*1fa0*/  ISETP.GE.AND P0, PT, R9, R10, PT ;  /* 0x0000000a0900720c */ /* 0x000fda0003f06270 */
[----:B------:R-:W-:Y:S05]  /*1fb0*/  @!P0 BRA `(.L_x_15) ;  /* 0xffffffe4003c8947 */ /* 0x000fea000383ffff */
.L_x_6:
[----:B------:R-:W-:Y:S05]  /*1fc0*/  BSYNC.RECONVERGENT B1 ;  /* 0x0000000000017941 */ /* 0x000fea0003800200 */
.L_x_5:
[----:B------:R-:W-:Y:S01]  /*1fd0*/  BAR.SYNC.DEFER_BLOCKING 0x0 ;  /* 0x0000000000007b1d */ /* 0x000fe20000010000 */
[----:B------:R-:W-:-:S05]  /*1fe0*/  ISETP.GE.U32.AND P0, PT, R5, R10, PT ;  /* 0x0000000a0500720c */ /* 0x000fca0003f06070 */
[----:B------:R-:W-:Y:S08]  /*1ff0*/  BSSY.RECONVERGENT B1, `(.L_x_16) ;  /* 0x0000245000017945 */ /* 0x000ff00003800200 */
[----:B------:R-:W-:Y:S05]  /*2000*/  @P0 BRA `(.L_x_17) ;  /* 0x00000024000c0947 */ /* 0x000fea0003800000 */
[C---:B------:R-:W-:Y:S01]  /*2010*/  ISETP.NE.AND P0, PT, R2.reuse, RZ, PT ;  /* 0x000000ff0200720c */ /* 0x040fe20003f05270 */
[----:B------:R-:W-:-:S12]  /*2020*/  IMAD R0, R2, R10, R2 ;  /* 0x0000000a02007224 */ /* 0x000fd800078e0202 */
[----:B------:R-:W-:Y:S05]  /*2030*/  @P0 BRA `(.L_x_18) ;  /* 0x0000000400780947 */ /* 0x000fea0003800000 */
[----:B------:R-:W2:Y:S01]  /*2040*/  LDC R23, c[0x0][0x388] ;  /* 0x0000e200ff177b82 */ /* 0x000ea20000000800 */
[----:B------:R-:W-:-:S07]  /*2050*/  MOV R26, R5 ;  /* 0x00000005001a7202 */ /* 0x000fce0000000f00 */
.L_x_23:
[----:B------:R-:W-:Y:S01]  /*2060*/  ISETP.GE.AND P0, PT, R26, 0x1, PT ;  /* 0x000000011a00780c */ /* 0x000fe20003f06270 */
[----:B------:R-:W-:-:S12]  /*2070*/  BSSY.RECONVERGENT B2, `(.L_x_19) ;  /* 0x0000054000027945 */ /* 0x000fd80003800200 */
[----:B---3--:R-:W-:Y:S05]  /*2080*/  @!P0 BRA `(.L_x_20) ;  /* 0x0000000400488947 */ /* 0x008fea0003800000 */
[-C--:B0-2---:R-:W-:Y:S01]  /*2090*/  IABS R6, R23.reuse ;  /* 0x0000001700067213 */ /* 0x085fe20000000000 */
[----:B------:R-:W-:Y:S01]  /*20a0*/  IMAD.MOV.U32 R8, RZ, RZ, RZ ;  /* 0x000000ffff087224 */ /* 0x000fe200078e00ff */
[----:B------:R-:W-:Y:S01]  /*20b0*/  IABS R13, R0 ;  /* 0x00000000000d7213 */ /* 0x000fe20000000000 */
[----:B------:R-:W0:Y:S01]  /*20c0*/  S2UR UR5, SR_CgaCtaId ;  /* 0x00000000000579c3 */ /* 0x000e220000008800 */
[----:B------:R-:W2:Y:S01]  /*20d0*/  I2F.RP R10, R6 ;  /* 0x00000006000a7306 */ /* 0x000ea20000209400 */
[----:B------:R-:W-:Y:S01]  /*20e0*/  ISETP.NE.AND P3, PT, R23, RZ, PT ;  /* 0x000000ff1700720c */ /* 0x000fe20003f65270 */
[----:B------:R-:W-:Y:S01]  /*20f0*/  UMOV UR4, 0x400 ;  /* 0x0000040000047882 */ /* 0x000fe20000000000 */
[----:B------:R-:W-:Y:S01]  /*2100*/  LOP3.LUT R14, RZ, R23, RZ, 0x33, !PT ;  /* 0x00000017ff0e7212 */ /* 0x000fe200078e33ff */
[----:B------:R-:W-:Y:S04]  /*2110*/  BSSY.RECONVERGENT B3, `(.L_x_21) ;  /* 0x0000048000037945 */ /* 0x000fe80003800200 */
[----:B--2---:R-:W2:Y:S01]  /*2120*/  MUFU.RCP R10, R10 ;  /* 0x0000000a000a7308 */ /* 0x004ea20000001000 */
[----:B0-----:R-:W-:Y:S01]  /*2130*/  ULEA UR4, UR5, UR4, 0x18 ;  /* 0x0000000405047291 */ /* 0x001fe2000f8ec0ff */
[----:B--2---:R-:W-:-:S02]  /*2140*/  VIADD R11, R10, 0xffffffe ;  /* 0x0ffffffe0a0b7836 */ /* 0x004fc40000000000 */
[----:B------:R-:W-:-:S04]  /*2150*/  IMAD R10, R26, R23, RZ ;  /* 0x000000171a0a7224 */ /* 0x000fc800078e02ff */
[----:B------:R0:W2:Y:S02]  /*2160*/  F2I.FTZ.U32.TRUNC.NTZ R9, R11 ;  /* 0x0000000b00097305 */ /* 0x0000a4000021f000 */
[----:B0-----:R-:W-:Y:S01]  /*2170*/  IABS R11, R10 ;  /* 0x0000000a000b7213 */ /* 0x001fe20000000000 */
[----:B--2---:R-:W-:-:S04]  /*2180*/  IMAD.MOV R7, RZ, RZ, -R9 ;  /* 0x000000ffff077224 */ /* 0x004fc800078e0a09 */
[----:B------:R-:W-:-:S04]  /*2190*/  IMAD R7, R7, R6, RZ ;  /* 0x0000000607077224 */ /* 0x000fc800078e02ff */
[----:B------:R-:W-:-:S04]  /*21a0*/  IMAD.HI.U32 R12, R9, R7, R8 ;  /* 0x00000007090c7227 */ /* 0x000fc800078e0008 */
[----:B------:R-:W-:-:S04]  /*21b0*/  IMAD.MOV.U32 R9, RZ, RZ, R13 ;  /* 0x000000ffff097224 */ /* 0x000fc800078e000d */
[----:B------:R-:W-:-:S04]  /*21c0*/  IMAD.HI.U32 R7, R12, R9, RZ ;  /* 0x000000090c077227 */ /* 0x000fc800078e00ff */
[----:B------:R-:W-:-:S04]  /*21d0*/  IMAD.MOV R8, RZ, RZ, -R7 ;  /* 0x000000ffff087224 */ /* 0x000fc800078e0a07 */
[----:B------:R-:W-:Y:S01]  /*21e0*/  IMAD R9, R6, R8, R9 ;  /* 0x0000000806097224 */ /* 0x000fe200078e0209 */
[----:B------:R-:W-:-:S04]  /*21f0*/  LOP3.LUT R8, R0, R23, RZ, 0x3c, !PT ;  /* 0x0000001700087212 */ /* 0x000fc800078e3cff */
[----:B------:R-:W-:Y:S02]  /*2200*/  ISETP.GT.U32.AND P1, PT, R6, R9, PT ;  /* 0x000000090600720c */ /* 0x000fe40003f24070 */
[----:B------:R-:W-:-:S11]  /*2210*/  ISETP.GE.AND P2, PT, R8, RZ, PT ;  /* 0x000000ff0800720c */ /* 0x000fd60003f46270 */
[----:B------:R-:W-:Y:S02]  /*2220*/  @!P1 IMAD.IADD R9, R9, 0x1, -R6 ;  /* 0x0000000109099824 */ /* 0x000fe400078e0a06 */
[----:B------:R-:W-:-:S03]  /*2230*/  @!P1 VIADD R7, R7, 0x1 ;  /* 0x0000000107079836 */ /* 0x000fc60000000000 */
[----:B------:R-:W-:-:S13]  /*2240*/  ISETP.GE.U32.AND P0, PT, R9, R6, PT ;  /* 0x000000060900720c */ /* 0x000fda0003f06070 */
[----:B------:R-:W-:-:S05]  /*2250*/  @P0 VIADD R7, R7, 0x1 ;  /* 0x0000000107070836 */ /* 0x000fca0000000000 */
[----:B------:R-:W-:-:S04]  /*2260*/  @!P2 IADD3 R7, PT, PT, -R7, RZ, RZ ;  /* 0x000000ff0707a210 */ /* 0x000fc80007ffe1ff */
[----:B------:R-:W-:Y:S01]  /*2270*/  SEL R8, R14, R7, !P3 ;  /* 0x000000070e087207 */ /* 0x000fe20005800000 */
[----:B------:R-:W-:-:S03]  /*2280*/  IMAD.HI.U32 R7, R12, R11, RZ ;  /* 0x0000000b0c077227 */ /* 0x000fc600078e00ff */
[C---:B------:R-:W-:Y:S01]  /*2290*/  ISETP.GT.AND P0, PT, R8.reuse, RZ, PT ;  /* 0x000000ff0800720c */ /* 0x040fe20003f04270 */
[----:B------:R-:W-:Y:S02]  /*22a0*/  IMAD R9, R8, R23, RZ ;  /* 0x0000001708097224 */ /* 0x000fe400078e02ff */
[----:B------:R-:W-:Y:S02]  /*22b0*/  IMAD.MOV R12, RZ, RZ, -R7 ;  /* 0x000000ffff0c7224 */ /* 0x000fe400078e0a07 */
[----:B------:R-:W-:Y:S02]  /*22c0*/  IMAD.IADD R13, R0, 0x1, -R9 ;  /* 0x00000001000d7824 */ /* 0x000fe400078e0a09 */
[----:B------:R-:W-:-:S03]  /*22d0*/  IMAD R11, R6, R12, R11 ;  /* 0x0000000c060b7224 */ /* 0x000fc600078e020b */
[----:B------:R-:W-:Y:S02]  /*22e0*/  LOP3.LUT R13, R13, R8, RZ, 0x3c, !PT ;  /* 0x000000080d0d7212 */ /* 0x000fe400078e3cff */
[----:B------:R-:W-:Y:S02]  /*22f0*/  SEL R8, R9, RZ, P0 ;  /* 0x000000ff09087207 */ /* 0x000fe40000000000 */
[----:B------:R-:W-:-:S03]  /*2300*/  ISETP.GT.U32.AND P1, PT, R6, R11, PT ;  /* 0x0000000b0600720c */ /* 0x000fc60003f24070 */
[----:B------:R-:W-:-:S05]  /*2310*/  IMAD.IADD R8, R13, 0x1, R8 ;  /* 0x000000010d087824 */ /* 0x000fca00078e0208 */
[----:B------:R-:W-:-:S05]  /*2320*/  LEA R8, R8, UR4, 0x3 ;  /* 0x0000000408087c11 */ /* 0x000fca000f8e18ff */
[----:B------:R-:W-:Y:S01]  /*2330*/  @!P1 IMAD.IADD R11, R11, 0x1, -R6 ;  /* 0x000000010b0b9824 */ /* 0x000fe200078e0a06 */
[----:B------:R-:W0:Y:S01]  /*2340*/  LDS.64 R8, [R8] ;  /* 0x0000000008087984 */ /* 0x000e220000000a00 */
[----:B------:R-:W-:-:S03]  /*2350*/  @!P1 VIADD R7, R7, 0x1 ;  /* 0x0000000107079836 */ /* 0x000fc60000000000 */
[----:B------:R-:W-:Y:S02]  /*2360*/  ISETP.GE.U32.AND P0, PT, R11, R6, PT ;  /* 0x000000060b00720c */ /* 0x000fe40003f06070 */
[----:B------:R-:W-:-:S04]  /*2370*/  LOP3.LUT R6, R10, R23, RZ, 0x3c, !PT ;  /* 0x000000170a067212 */ /* 0x000fc800078e3cff */
[----:B------:R-:W-:-:S07]  /*2380*/  ISETP.GE.AND P2, PT, R6, RZ, PT ;  /* 0x000000ff0600720c */ /* 0x000fce0003f46270 */
[----:B------:R-:W-:-:S06]  /*2390*/  @P0 VIADD R7, R7, 0x1 ;  /* 0x0000000107070836 */ /* 0x000fcc0000000000 */
[----:B------:R-:W-:-:S05]  /*23a0*/  @!P2 IMAD.MOV R7, RZ, RZ, -R7 ;  /* 0x000000ffff07a224 */ /* 0x000fca00078e0a07 */
[----:B------:R-:W-:-:S04]  /*23b0*/  SEL R6, R14, R7, !P3 ;  /* 0x000000070e067207 */ /* 0x000fc80005800000 */
[C---:B------:R-:W-:Y:S01]  /*23c0*/  ISETP.GT.AND P0, PT, R6.reuse, RZ, PT ;  /* 0x000000ff0600720c */ /* 0x040fe20003f04270 */
[----:B------:R-:W-:-:S04]  /*23d0*/  IMAD R11, R6, R23, RZ ;  /* 0x00000017060b7224 */ /* 0x000fc800078e02ff */
[----:B------:R-:W-:Y:S01]  /*23e0*/  IMAD.IADD R13, R10, 0x1, -R11 ;  /* 0x000000010a0d7824 */ /* 0x000fe200078e0a0b */
[----:B------:R-:W-:Y:S01]  /*23f0*/  SEL R10, R11, RZ, P0 ;  /* 0x000000ff0b0a7207 */ /* 0x000fe20000000000 */
[----:B0-----:R-:W0:Y:S03]  /*2400*/  MUFU.RCP64H R7, R9 ;  /* 0x0000000900077308 */ /* 0x001e260000001800 */
[----:B------:R-:W-:Y:S01]  /*2410*/  LOP3.LUT R13, R13, R6, RZ, 0x3c, !PT ;  /* 0x000000060d0d7212 */ /* 0x000fe200078e3cff */
[----:B------:R-:W-:-:S03]  /*2420*/  IMAD.MOV.U32 R6, RZ, RZ, 0x1 ;  /* 0x00000001ff067424 */ /* 0x000fc600078e00ff */
[----:B------:R-:W-:-:S04]  /*2430*/  IADD3 R10, PT, PT, R13, R10, RZ ;  /* 0x0000000a0d0a7210 */ /* 0x000fc80007ffe0ff */
[----:B------:R-:W-:-:S05]  /*2440*/  LEA R25, R10, UR4, 0x3 ;  /* 0x000000040a197c11 */ /* 0x000fca000f8e18ff */
[----:B------:R-:W2:Y:S01]  /*2450*/  LDS.64 R10, [R25] ;  /* 0x00000000190a7984 */ /* 0x000ea20000000a00 */
[----:B0-----:R-:W-:-:S08]  /*2460*/  DFMA R12, -R8, R6, 1 ;  /* 0x3ff00000080c742b */ /* 0x001fd00000000106 */
[----:B------:R-:W-:-:S08]  /*2470*/  DFMA R12, R12, R12, R12 ;  /* 0x0000000c0c0c722b */ /* 0x000fd0000000000c */
[----:B------:R-:W-:-:S08]  /*2480*/  DFMA R12, R6, R12, R6 ;  /* 0x0000000c060c722b */ /* 0x000fd00000000006 */
[----:B------:R-:W-:-:S08]  /*2490*/  DFMA R6, -R8, R12, 1 ;  /* 0x3ff000000806742b */ /* 0x000fd0000000010c */
[----:B------:R-:W-:Y:S01]  /*24a0*/  DFMA R6, R12, R6, R12 ;  /* 0x000000060c06722b */ /* 0x000fe2000000000c */
[----:B--2---:R-:W-:-:S07]  /*24b0*/  FSETP.GEU.AND P1, PT, |R11|, 6.5827683646048100446e-37, PT ;  /* 0x036000000b00780b */ /* 0x004fce0003f2e200 */
[----:B------:R-:W-:-:S08]  /*24c0*/  DMUL R12, R10, R6 ;  /* 0x000000060a0c7228 */ /* 0x000fd00000000000 */
[----:B------:R-:W-:-:S08]  /*24d0*/  DFMA R14, -R8, R12, R10 ;  /* 0x0000000c080e722b */ /* 0x000fd0000000010a */
[----:B------:R-:W-:-:S10]  /*24e0*/  DFMA R6, R6, R14, R12 ;  /* 0x0000000e0606722b */ /* 0x000fd4000000000c */
[----:B------:R-:W-:-:S05]  /*24f0*/  FFMA R12, RZ, R9, R7 ;  /* 0x00000009ff0c7223 */ /* 0x000fca0000000007 */
[----:B------:R-:W-:-:S13]  /*2500*/  FSETP.GT.AND P0, PT, |R12|, 1.469367938527859385e-39, PT ;  /* 0x001000000c00780b */ /* 0x000fda0003f04200 */
[----:B------:R-:W-:Y:S05]  /*2510*/  @P0 BRA P1, `(.L_x_22) ;  /* 0x00000000001c0947 */ /* 0x000fea0000800000 */
[----:B------:R-:W-:Y:S01]  /*2520*/  IMAD.MOV.U32 R14, RZ, RZ, R11 ;  /* 0x000000ffff0e7224 */ /* 0x000fe200078e000b */
[----:B------:R-:W-:Y:S01]  /*2530*/  MOV R6, 0x2570 ;  /* 0x0000257000067802 */ /* 0x000fe20000000f00 */
[----:B------:R-:W-:Y:S02]  /*2540*/  IMAD.MOV.U32 R7, RZ, RZ, R10 ;  /* 0x000000ffff077224 */ /* 0x000fe400078e000a */
[----:B------:R-:W-:-:S07]  /*2550*/  IMAD.MOV.U32 R11, RZ, RZ, R9 ;  /* 0x000000ffff0b7224 */ /* 0x000fce00078e0009 */
[----:B-1----:R-:W-:Y:S05]  /*2560*/  CALL.REL.NOINC `($__internal_0_$__cuda_sm20_div_rn_f64_full) ;  /* 0x0000002000947944 */ /* 0x002fea0003c00000 */
[----:B------:R-:W-:Y:S02]  /*2570*/  IMAD.MOV.U32 R6, RZ, RZ, R16 ;  /* 0x000000ffff067224 */ /* 0x000fe400078e0010 */
[----:B------:R-:W-:-:S07]  /*2580*/  IMAD.MOV.U32 R7, RZ, RZ, R17 ;  /* 0x000000ffff077224 */ /* 0x000fce00078e0011 */
.L_x_22:
[----:B------:R-:W-:Y:S05]  /*2590*/  BSYNC.RECONVERGENT B3 ;  /* 0x0000000000037941 */ /* 0x000fea0003800200 */
.L_x_21:
[----:B------:R3:W-:Y:S02]  /*25a0*/  STS.64 [R25], R6 ;  /* 0x0000000619007388 */ /* 0x0007e40000000a00 */
.L_x_20:
[----:B------:R-:W-:Y:S05]  /*25b0*/  BSYNC.RECONVERGENT B2 ;  /* 0x0000000000027941 */ /* 0x000fea0003800200 */
.L_x_19:
[----:B------:R-:W4:Y:S01]  /*25c0*/  LDCU UR4, c[0x0][0x388] ;  /* 0x00007100ff0477ac */ /* 0x000f220008000800 */
[----:B-1----:R-:W-:Y:S02]  /*25d0*/  IMAD.IADD R26, R3, 0x1, R26 ;  /* 0x00000001031a7824 */ /* 0x002fe400078e021a */
[----:B----4-:R-:W-:-:S05]  /*25e0*/  IMAD.U32 R10, RZ, RZ, UR4 ;  /* 0x00000004ff0a7e24 */ /* 0x010fca000f8e00ff */
[----:B------:R-:W-:-:S13]  /*25f0*/  ISETP.GE.AND P0, PT, R26, R10, PT ;  /* 0x0000000a1a00720c */ /* 0x000fda0003f06270 */
[----:B------:R-:W-:Y:S05]  /*2600*/  @!P0 BRA `(.L_x_23) ;  /* 0xfffffff800948947 */ /* 0x000fea000383ffff */
[----:B------:R-:W-:Y:S05]  /*2610*/  BRA `(.L_x_17) ;  /* 0x0000001c00887947 */ /* 0x000fea0003800000 */
.L_x_18:
[C---:B------:R-:W-:Y:S02]  /*2620*/  LOP3.LUT R23, R2.reuse, 0x3, RZ, 0xc0, !PT ;  /* 0x0000000302177812 */ /* 0x040fe400078ec0ff */
[----:B------:R-:W-:Y:S02]  /*2630*/  LOP3.LUT R25, R2, 0x7ffffffc, RZ, 0xc0, !PT ;  /* 0x7ffffffc02197812 */ /* 0x000fe400078ec0ff */
[----:B------:R-:W-:-:S07]  /*2640*/  MOV R27, R5 ;  /* 0x00000005001b7202 */ /* 0x000fce0000000f00 */
.L_x_34:
[----:B------:R-:W-:Y:S01]  /*2650*/  ISETP.GT.AND P0, PT, R27, R2, PT ;  /* 0x000000021b00720c */ /* 0x000fe20003f04270 */
[----:B------:R-:W-:-:S12]  /*2660*/  BSSY.RECONVERGENT B2, `(.L_x_24) ;  /* 0x00001d8000027945 */ /* 0x000fd80003800200 */
[----:B--2---:R-:W-:Y:S05]  /*2670*/  @!P0 BRA `(.L_x_25) ;  /* 0x0000001c00588947 */ /* 0x004fea0003800000 */
[----:B------:R-:W-:Y:S01]  /*2680*/  ISETP.GE.U32.AND P0, PT, R2, 0x4, PT ;  /* 0x000000040200780c */ /* 0x000fe20003f06070 */
[----:B------:R-:W-:Y:S01]  /*2690*/  BSSY.RECONVERGENT B3, `(.L_x_26) ;  /* 0x00000df000037945 */ /* 0x000fe20003800200 */
[----:B0-----:R-:W-:Y:S01]  /*26a0*/  IMAD.MOV.U32 R7, RZ, RZ, RZ ;  /* 0x000000ffff077224 */ /* 0x001fe200078e00ff */
[----:B------:R-:W-:-:S10]  /*26b0*/  CS2R R14, SRZ ;  /* 0x00000000000e7805 */ /* 0x000fd4000001ff00 */
[----:B------:R-:W-:Y:S05]  /*26c0*/  @!P0 BRA `(.L_x_27) ;  /* 0x0000000c006c8947 */ /* 0x000fea0003800000 */
[----:B------:R-:W0:Y:S01]  /*26d0*/  LDC R6, c[0x0][0x388] ;  /* 0x0000e200ff067b82 */ /* 0x000e220000000800 */
[----:B------:R-:W-:Y:S01]  /*26e0*/  BSSY.RECONVERGENT B4, `(.L_x_28) ;  /* 0x00000d8000047945 */ /* 0x000fe20003800200 */
[----:B------:R-:W-:Y:S01]  /*26f0*/  IMAD.MOV.U32 R19, RZ, RZ, RZ ;  /* 0x000000ffff137224 */ /* 0x000fe200078e00ff */
[----:B------:R-:W-:-:S05]  /*2700*/  CS2R R14, SRZ ;  /* 0x00000000000e7805 */ /* 0x000fca000001ff00 */
[----:B------:R-:W2:Y:S01]  /*2710*/  LDC R18, c[0x0][0x388] ;  /* 0x0000e200ff127b82 */ /* 0x000ea20000000800 */
[----:B0-----:R-:W-:-:S04]  /*2720*/  IABS R7, R6 ;  /* 0x0000000600077213 */ /* 0x001fc80000000000 */
[----:B------:R-:W0:Y:S08]  /*2730*/  I2F.RP R10, R7 ;  /* 0x00000007000a7306 */ /* 0x000e300000209400 */
[----:B0-----:R-:W0:Y:S02]  /*2740*/  MUFU.RCP R10, R10 ;  /* 0x0000000a000a7308 */ /* 0x001e240000001000 */
[----:B0-----:R-:W-:-:S06]  /*2750*/  VIADD R8, R10, 0xffffffe ;  /* 0x0ffffffe0a087836 */ /* 0x001fcc0000000000 */
[----:B------:R0:W3:Y:S02]  /*2760*/  F2I.FTZ.U32.TRUNC.NTZ R9, R8 ;  /* 0x0000000800097305 */ /* 0x0000e4000021f000 */
[----:B0-----:R-:W-:Y:S02]  /*2770*/  IMAD.MOV.U32 R8, RZ, RZ, RZ ;  /* 0x000000ffff087224 */ /* 0x001fe400078e00ff */
[----:B---3--:R-:W-:-:S04]  /*2780*/  IMAD.MOV R6, RZ, RZ, -R9 ;  /* 0x000000ffff067224 */ /* 0x008fc800078e0a09 */
[----:B------:R-:W-:-:S04]  /*2790*/  IMAD R11, R6, R7, RZ ;  /* 0x00000007060b7224 */ /* 0x000fc800078e02ff */
[----:B--2---:R-:W-:-:S07]  /*27a0*/  IMAD.HI.U32 R6, R9, R11, R8 ;  /* 0x0000000b09067227 */ /* 0x004fce00078e0008 */
.L_x_29:
[-C--:B------:R-:W-:Y:S01]  /*27b0*/  IABS R20, R18.reuse ;  /* 0x0000001200147213 */ /* 0x080fe20000000000 */
[-C--:B------:R-:W-:Y:S01]  /*27c0*/  IMAD R21, R27, R18.reuse, R19 ;  /* 0x000000121b157224 */ /* 0x080fe200078e0213 */
[----:B------:R-:W-:Y:S01]  /*27d0*/  LOP3.LUT R22, RZ, R18, RZ, 0x33, !PT ;  /* 0x00000012ff167212 */ /* 0x000fe200078e33ff */
[----:B------:R-:W0:Y:S01]  /*27e0*/  S2UR UR5, SR_CgaCtaId ;  /* 0x00000000000579c3 */ /* 0x000e220000008800 */
[----:B------:R-:W2:Y:S01]  /*27f0*/  I2F.RP R10, R20 ;  /* 0x00000014000a7306 */ /* 0x000ea20000209400 */
[----:B------:R-:W-:Y:S01]  /*2800*/  UMOV UR4, 0x400 ;  /* 0x0000040000047882 */ /* 0x000fe20000000000 */
[----:B------:R-:W-:-:S05]  /*2810*/  IABS R11, R21 ;  /* 0x00000015000b7213 */ /* 0x000fca0000000000 */
[----:B------:R-:W-:-:S04]  /*2820*/  IMAD.HI.U32 R12, R6, R11, RZ ;  /* 0x0000000b060c7227 */ /* 0x000fc800078e00ff */
[----:B------:R-:W-:Y:S01]  /*2830*/  IMAD.MOV R16, RZ, RZ, -R12 ;  /* 0x000000ffff107224 */ /* 0x000fe200078e0a0c */
[----:B--2---:R-:W2:Y:S03]  /*2840*/  MUFU.RCP R10, R10 ;  /* 0x0000000a000a7308 */ /* 0x004ea60000001000 */
[----:B------:R-:W-:Y:S02]  /*2850*/  IMAD R16, R20, R16, R11 ;  /* 0x0000001014107224 */ /* 0x000fe400078e020b */
[C---:B------:R-:W-:Y:S02]  /*2860*/  IMAD R11, R19.reuse, R18, R2 ;  /* 0x00000012130b7224 */ /* 0x040fe400078e0202 */
[----:B------:R-:W-:Y:S01]  /*2870*/  VIADD R19, R19, 0x4 ;  /* 0x0000000413137836 */ /* 0x000fe20000000000 */
[----:B------:R-:W-:Y:S01]  /*2880*/  ISETP.GT.U32.AND P3, PT, R7, R16, PT ;  /* 0x000000100700720c */ /* 0x000fe20003f64070 */
[----:B0-----:R-:W-:Y:S01]  /*2890*/  ULEA UR4, UR5, UR4, 0x18 ;  /* 0x0000000405047291 */ /* 0x001fe2000f8ec0ff */
[----:B--2---:R-:W-:Y:S01]  /*28a0*/  VIADD R8, R10, 0xffffffe ;  /* 0x0ffffffe0a087836 */ /* 0x004fe20000000000 */
[----:B------:R-:W-:-:S10]  /*28b0*/  IABS R10, R11 ;  /* 0x0000000b000a7213 */ /* 0x000fd40000000000 */
[----:B------:R-:W-:Y:S01]  /*28c0*/  @!P3 IMAD.IADD R16, R16, 0x1, -R20 ;  /* 0x000000011010b824 */ /* 0x000fe200078e0a14 */
[----:B------:R0:W2:Y:S01]  /*28d0*/  F2I.FTZ.U32.TRUNC.NTZ R9, R8 ;  /* 0x0000000800097305 */ /* 0x0000a2000021f000 */
[----:B------:R-:W-:-:S03]  /*28e0*/  @!P3 VIADD R12, R12, 0x1 ;  /* 0x000000010c0cb836 */ /* 0x000fc60000000000 */
[----:B------:R-:W-:Y:S01]  /*28f0*/  ISETP.GE.U32.AND P0, PT, R16, R7, PT ;  /* 0x000000071000720c */ /* 0x000fe20003f06070 */
[----:B------:R-:W-:Y:S02]  /*2900*/  IMAD.MOV.U32 R7, RZ, RZ, R20 ;  /* 0x000000ffff077224 */ /* 0x000fe400078e0014 */
[----:B0-----:R-:W-:Y:S02]  /*2910*/  HFMA2 R8, -RZ, RZ, 0, 0 ;  /* 0x00000000ff087431 */ /* 0x001fe400000001ff */
[----:B--2---:R-:W-:-:S08]  /*2920*/  IMAD.MOV R13, RZ, RZ, -R9 ;  /* 0x000000ffff0d7224 */ /* 0x004fd000078e0a09 */
[----:B------:R-:W-:Y:S02]  /*2930*/  @P0 IADD3 R12, PT, PT, R12, 0x1, RZ ;  /* 0x000000010c0c0810 */ /* 0x000fe40007ffe0ff */
[----:B------:R-:W-:Y:S01]  /*2940*/  ISETP.NE.AND P0, PT, R18, RZ, PT ;  /* 0x000000ff1200720c */ /* 0x000fe20003f05270 */
[----:B------:R-:W-:-:S04]  /*2950*/  IMAD R13, R13, R20, RZ ;  /* 0x000000140d0d7224 */ /* 0x000fc800078e02ff */
[----:B------:R-:W-:-:S04]  /*2960*/  IMAD.HI.U32 R6, R9, R13, R8 ;  /* 0x0000000d09067227 */ /* 0x000fc800078e0008 */
[----:B------:R-:W-:Y:S02]  /*2970*/  VIADD R9, R21, 0x1 ;  /* 0x0000000115097836 */ /* 0x000fe40000000000 */
[----:B------:R-:W-:-:S03]  /*2980*/  IMAD.MOV.U32 R13, RZ, RZ, R10 ;  /* 0x000000ffff0d7224 */ /* 0x000fc600078e000a */
[----:B------:R-:W-:Y:S01]  /*2990*/  IABS R29, R9 ;  /* 0x00000009001d7213 */ /* 0x000fe20000000000 */
[----:B------:R-:W-:-:S04]  /*29a0*/  IMAD.HI.U32 R10, R6, R13, RZ ;  /* 0x0000000d060a7227 */ /* 0x000fc800078e00ff */
[----:B------:R-:W-:Y:S02]  /*29b0*/  IMAD.MOV R17, RZ, RZ, -R10 ;  /* 0x000000ffff117224 */ /* 0x000fe400078e0a0a */
[----:B------:R-:W-:-:S04]  /*29c0*/  IMAD.HI.U32 R8, R6, R29, RZ ;  /* 0x0000001d06087227 */ /* 0x000fc800078e00ff */
[----:B------:R-:W-:Y:S01]  /*29d0*/  IMAD R16, R20, R17, R13 ;  /* 0x0000001114107224 */ /* 0x000fe200078e020d */
[----:B------:R-:W-:Y:S01]  /*29e0*/  LOP3.LUT R13, R21, R18, RZ, 0x3c, !PT ;  /* 0x00000012150d7212 */ /* 0x000fe200078e3cff */
[----:B------:R-:W-:-:S03]  /*29f0*/  IMAD.MOV R24, RZ, RZ, -R8 ;  /* 0x000000ffff187224 */ /* 0x000fc600078e0a08 */
[----:B------:R-:W-:Y:S01]  /*2a00*/  ISETP.GT.U32.AND P1, PT, R7, R16, PT ;  /* 0x000000100700720c */ /* 0x000fe20003f24070 */
[----:B------:R-:W-:Y:S01]  /*2a10*/  IMAD R24, R20, R24, R29 ;  /* 0x0000001814187224 */ /* 0x000fe200078e021d */
[----:B------:R-:W-:Y:S02]  /*2a20*/  ISETP.GE.AND P4, PT, R13, RZ, PT ;  /* 0x000000ff0d00720c */ /* 0x000fe40003f86270 */
[----:B------:R-:W-:Y:S02]  /*2a30*/  IADD3 R29, PT, PT, R11, R18, RZ ;  /* 0x000000120b1d7210 */ /* 0x000fe40007ffe0ff */
[----:B------:R-:W-:-:S07]  /*2a40*/  ISETP.GT.U32.AND P2, PT, R7, R24, PT ;  /* 0x000000180700720c */ /* 0x000fce0003f44070 */
[----:B------:R-:W-:Y:S02]  /*2a50*/  @!P1 IMAD.IADD R16, R16, 0x1, -R20 ;  /* 0x0000000110109824 */ /* 0x000fe400078e0a14 */
[----:B------:R-:W-:Y:S02]  /*2a60*/  @!P4 IMAD.MOV R12, RZ, RZ, -R12 ;  /* 0x000000ffff0cc224 */ /* 0x000fe400078e0a0c */
[----:B------:R-:W-:Y:S01]  /*2a70*/  @!P1 VIADD R10, R10, 0x1 ;  /* 0x000000010a0a9836 */ /* 0x000fe20000000000 */
[-C--:B------:R-:W-:Y:S01]  /*2a80*/  ISETP.GE.U32.AND P5, PT, R16, R7.reuse, PT ;  /* 0x000000071000720c */ /* 0x080fe20003fa6070 */
[----:B------:R-:W-:Y:S01]  /*2a90*/  @!P2 IMAD.IADD R24, R24, 0x1, -R20 ;  /* 0x000000011818a824 */ /* 0x000fe200078e0a14 */
[----:B------:R-:W-:Y:S01]  /*2aa0*/  LOP3.LUT R16, R11, R18, RZ, 0x3c, !PT ;  /* 0x000000120b107212 */ /* 0x000fe200078e3cff */
[----:B------:R-:W-:Y:S01]  /*2ab0*/  @!P2 VIADD R8, R8, 0x1 ;  /* 0x000000010808a836 */ /* 0x000fe20000000000 */
[----:B------:R-:W-:Y:S02]  /*2ac0*/  SEL R13, R22, R12, !P0 ;  /* 0x0000000c160d7207 */ /* 0x000fe40004000000 */
[----:B------:R-:W-:-:S02]  /*2ad0*/  ISETP.GE.U32.AND P3, PT, R24, R7, PT ;  /* 0x000000071800720c */ /* 0x000fc40003f66070 */
[----:B------:R-:W-:Y:S01]  /*2ae0*/  ISETP.GE.AND P4, PT, R16, RZ, PT ;  /* 0x000000ff1000720c */ /* 0x000fe20003f86270 */
[-C--:B------:R-:W-:Y:S01]  /*2af0*/  IMAD R12, R13, R18.reuse, RZ ;  /* 0x000000120d0c7224 */ /* 0x080fe200078e02ff */
[----:B------:R-:W-:Y:S02]  /*2b00*/  LOP3.LUT R16, R9, R18, RZ, 0x3c, !PT ;  /* 0x0000001209107212 */ /* 0x000fe400078e3cff */
[----:B------:R-:W-:Y:S01]  /*2b10*/  ISETP.GT.AND P1, PT, R13, RZ, PT ;  /* 0x000000ff0d00720c */ /* 0x000fe20003f24270 */
[----:B------:R-:W-:Y:S01]  /*2b20*/  @P5 VIADD R10, R10, 0x1 ;  /* 0x000000010a0a5836 */ /* 0x000fe20000000000 */
[----:B------:R-:W-:Y:S01]  /*2b30*/  ISETP.GE.AND P5, PT, R16, RZ, PT ;  /* 0x000000ff1000720c */ /* 0x000fe20003fa6270 */
[----:B------:R-:W-:-:S04]  /*2b40*/  IMAD.IADD R16, R21, 0x1, -R12 ;  /* 0x0000000115107824 */ /* 0x000fc800078e0a0c */
[----:B------:R-:W-:Y:S01]  /*2b50*/  @P3 VIADD R8, R8, 0x1 ;  /* 0x0000000108083836 */ /* 0x000fe20000000000 */
[----:B------:R-:W-:Y:S01]  /*2b60*/  LOP3.LUT R16, R16, R13, RZ, 0x3c, !PT ;  /* 0x0000000d10107212 */ /* 0x000fe200078e3cff */
[----:B------:R-:W-:Y:S01]  /*2b70*/  @!P4 IMAD.MOV R10, RZ, RZ, -R10 ;  /* 0x000000ffff0ac224 */ /* 0x000fe200078e0a0a */
[----:B------:R-:W-:Y:S01]  /*2b80*/  SEL R13, R12, RZ, P1 ;  /* 0x000000ff0c0d7207 */ /* 0x000fe20000800000 */
[----:B------:R-:W-:-:S03]  /*2b90*/  IMAD.MOV.U32 R24, RZ, RZ, R8 ;  /* 0x000000ffff187224 */ /* 0x000fc600078e0008 */
[----:B------:R-:W-:Y:S01]  /*2ba0*/  SEL R17, R22, R10, !P0 ;  /* 0x0000000a16117207 */ /* 0x000fe20004000000 */
[----:B------:R-:W-:Y:S02]  /*2bb0*/  @!P5 IMAD.MOV R24, RZ, RZ, -R24 ;  /* 0x000000ffff18d224 */ /* 0x000fe400078e0a18 */
[----:B------:R-:W-:Y:S01]  /*2bc0*/  IMAD.IADD R8, R16, 0x1, R13 ;  /* 0x0000000110087824 */ /* 0x000fe200078e020d */
[----:B------:R-:W-:Y:S01]  /*2bd0*/  IABS R13, R29 ;  /* 0x0000001d000d7213 */ /* 0x000fe20000000000 */
[C---:B------:R-:W-:Y:S01]  /*2be0*/  IMAD R10, R17.reuse, R18, RZ ;  /* 0x00000012110a7224 */ /* 0x040fe200078e02ff */
[----:B------:R-:W-:Y:S02]  /*2bf0*/  SEL R16, R22, R24, !P0 ;  /* 0x0000001816107207 */ /* 0x000fe40004000000 */
[----:B------:R-:W-:Y:S01]  /*2c00*/  ISETP.GT.AND P1, PT, R17, RZ, PT ;  /* 0x000000ff1100720c */ /* 0x000fe20003f24270 */
[----:B------:R-:W-:Y:S01]  /*2c10*/  IMAD.IADD R24, R11, 0x1, -R10 ;  /* 0x000000010b187824 */ /* 0x000fe200078e0a0a */
[C---:B------:R-:W-:Y:S01]  /*2c20*/  ISETP.GT.AND P2, PT, R16.reuse, RZ, PT ;  /* 0x000000ff1000720c */ /* 0x040fe20003f44270 */
[----:B------:R-:W-:-:S03]  /*2c30*/  IMAD R12, R16, R18, RZ ;  /* 0x00000012100c7224 */ /* 0x000fc600078e02ff */
[----:B------:R-:W-:Y:S01]  /*2c40*/  LOP3.LUT R11, R24, R17, RZ, 0x3c, !PT ;  /* 0x00000011180b7212 */ /* 0x000fe200078e3cff */
[----:B------:R-:W-:Y:S01]  /*2c50*/  IMAD.IADD R9, R9, 0x1, -R12 ;  /* 0x0000000109097824 */ /* 0x000fe200078e0a0c */
[----:B------:R-:W-:Y:S01]  /*2c60*/  LEA R24, R8, UR4, 0x3 ;  /* 0x0000000408187c11 */ /* 0x000fe2000f8e18ff */
[----:B------:R-:W-:Y:S01]  /*2c70*/  IMAD.HI.U32 R17, R6, R13, RZ ;  /* 0x0000000d06117227 */ /* 0x000fe200078e00ff */
[----:B------:R-:W-:Y:S02]  /*2c80*/  SEL R12, R12, RZ, P2 ;  /* 0x000000ff0c0c7207 */ /* 0x000fe40001000000 */
[----:B------:R-:W-:Y:S01]  /*2c90*/  LOP3.LUT R9, R9, R16, RZ, 0x3c, !PT ;  /* 0x0000001009097212 */ /* 0x000fe200078e3cff */
[----:B------:R-:W-:-:S04]  /*2ca0*/  IMAD.MOV R16, RZ, RZ, -R17 ;  /* 0x000000ffff107224 */ /* 0x000fc800078e0a11 */
[----:B------:R-:W-:Y:S01]  /*2cb0*/  IMAD R16, R20, R16, R13 ;  /* 0x0000001014107224 */ /* 0x000fe200078e020d */
[----:B------:R-:W-:Y:S01]  /*2cc0*/  LOP3.LUT R13, R29, R18, RZ, 0x3c, !PT ;  /* 0x000000121d0d7212 */ /* 0x000fe200078e3cff */
[----:B------:R-:W-:-:S03]  /*2cd0*/  IMAD.IADD R12, R9, 0x1, R12 ;  /* 0x00000001090c7824 */ /* 0x000fc600078e020c */
[----:B------:R-:W-:Y:S02]  /*2ce0*/  ISETP.GT.U32.AND P4, PT, R7, R16, PT ;  /* 0x000000100700720c */ /* 0x000fe40003f84070 */
[----:B------:R-:W-:-:S11]  /*2cf0*/  ISETP.GE.AND P5, PT, R13, RZ, PT ;  /* 0x000000ff0d00720c */ /* 0x000fd60003fa6270 */
[----:B------:R-:W-:Y:S02]  /*2d00*/  @!P4 IMAD.IADD R16, R16, 0x1, -R20 ;  /* 0x000000011010c824 */ /* 0x000fe400078e0a14 */
[----:B------:R-:W-:-:S03]  /*2d10*/  @!P4 VIADD R17, R17, 0x1 ;  /* 0x000000011111c836 */ /* 0x000fc60000000000 */
[----:B------:R-:W-:Y:S02]  /*2d20*/  ISETP.GE.U32.AND P3, PT, R16, R7, PT ;  /* 0x000000071000720c */ /* 0x000fe40003f66070 */
[----:B------:R-:W-:-:S05]  /*2d30*/  SEL R16, R10, RZ, P1 ;  /* 0x000000ff0a107207 */ /* 0x000fca0000800000 */
[----:B------:R-:W-:Y:S01]  /*2d40*/  IMAD.IADD R16, R11, 0x1, R16 ;  /* 0x000000010b107824 */ /* 0x000fe200078e0210 */
[----:B------:R-:W-:-:S04]  /*2d50*/  LEA R11, R12, UR4, 0x3 ;  /* 0x000000040c0b7c11 */ /* 0x000fc8000f8e18ff */
[----:B------:R-:W-:Y:S02]  /*2d60*/  LEA R16, R16, UR4, 0x3 ;  /* 0x0000000410107c11 */ /* 0x000fe4000f8e18ff */
[----:B------:R-:W-:-:S05]  /*2d70*/  @P3 IADD3 R17, PT, PT, R17, 0x1, RZ ;  /* 0x0000000111113810 */ /* 0x000fca0007ffe0ff */
[----:B------:R-:W-:-:S05]  /*2d80*/  @!P5 IMAD.MOV R17, RZ, RZ, -R17 ;  /* 0x000000ffff11d224 */ /* 0x000fca00078e0a11 */
[----:B------:R-:W-:Y:S02]  /*2d90*/  SEL R13, R22, R17, !P0 ;  /* 0x00000011160d7207 */ /* 0x000fe40004000000 */
[----:B------:R-:W-:Y:S02]  /*2da0*/  LDS.64 R16, [R16] ;  /* 0x0000000010107984 */ /* 0x000fe40000000a00 */
[C---:B------:R-:W-:Y:S01]  /*2db0*/  ISETP.GT.AND P1, PT, R13.reuse, RZ, PT ;  /* 0x000000ff0d00720c */ /* 0x040fe20003f24270 */
[----:B------:R-:W-:-:S04]  /*2dc0*/  IMAD R10, R13, R18, RZ ;  /* 0x000000120d0a7224 */ /* 0x000fc800078e02ff */
[C---:B------:R-:W-:Y:S01]  /*2dd0*/  IMAD.IADD R8, R29.reuse, 0x1, -R10 ;  /* 0x000000011d087824 */ /* 0x040fe200078e0a0a */
[----:B------:R-:W-:Y:S01]  /*2de0*/  SEL R10, R10, RZ, P1 ;  /* 0x000000ff0a0a7207 */ /* 0x000fe20000800000 */
[----:B------:R-:W-:-:S03]  /*2df0*/  IMAD.IADD R29, R29, 0x1, R18 ;  /* 0x000000011d1d7824 */ /* 0x000fc600078e0212 */
[----:B------:R-:W-:Y:S02]  /*2e00*/  LOP3.LUT R13, R8, R13, RZ, 0x3c, !PT ;  /* 0x0000000d080d7212 */ /* 0x000fe400078e3cff */
[----:B------:R-:W0:Y:S03]  /*2e10*/  LDS.64 R8, [R24] ;  /* 0x0000000018087984 */ /* 0x000e260000000a00 */
[----:B------:R-:W-:-:S05]  /*2e20*/  IMAD.IADD R10, R13, 0x1, R10 ;  /* 0x000000010d0a7824 */ /* 0x000fca00078e020a */
[----:B------:R-:W-:Y:S02]  /*2e30*/  LEA R12, R10, UR4, 0x3 ;  /* 0x000000040a0c7c11 */ /* 0x000fe4000f8e18ff */
[----:B------:R-:W-:Y:S04]  /*2e40*/  LDS.64 R10, [R11] ;  /* 0x000000000b0a7984 */ /* 0x000fe80000000a00 */
[----:B------:R-:W2:Y:S01]  /*2e50*/  LDS.64 R12, [R12] ;  /* 0x000000000c0c7984 */ /* 0x000ea20000000a00 */
[----:B0-----:R-:W-:Y:S01]  /*2e60*/  DFMA R8, R8, R16, R14 ;  /* 0x000000100808722b */ /* 0x001fe2000000000e */
[C---:B------:R-:W-:Y:S02]  /*2e70*/  VIADD R15, R21.reuse, 0x2 ;  /* 0x00000002150f7836 */ /* 0x040fe40000000000 */
[----:B------:R-:W-:-:S03]  /*2e80*/  VIADD R21, R21, 0x3 ;  /* 0x0000000315157836 */ /* 0x000fc60000000000 */
[----:B------:R-:W-:Y:S02]  /*2e90*/  IABS R17, R15 ;  /* 0x0000000f00117213 */ /* 0x000fe40000000000 */
[----:B--2---:R-:W-:-:S03]  /*2ea0*/  DFMA R8, R10, R12, R8 ;  /* 0x0000000c0a08722b */ /* 0x004fc60000000008 */
[----:B------:R-:W-:Y:S01]  /*2eb0*/  IMAD.HI.U32 R10, R6, R17, RZ ;  /* 0x00000011060a7227 */ /* 0x000fe200078e00ff */
[----:B------:R-:W-:Y:S02]  /*2ec0*/  IABS R13, R29 ;  /* 0x0000001d000d7213 */ /* 0x000fe40000000000 */
[----:B------:R-:W-:Y:S02]  /*2ed0*/  IABS R11, R21 ;  /* 0x00000015000b7213 */ /* 0x000fe40000000000 */
[----:B------:R-:W-:Y:S01]  /*2ee0*/  IADD3 R14, PT, PT, -R10, RZ, RZ ;  /* 0x000000ff0a0e7210 */ /* 0x000fe20007ffe1ff */
[----:B------:R-:W-:-:S04]  /*2ef0*/  IMAD.HI.U32 R12, R6, R13, RZ ;  /* 0x0000000d060c7227 */ /* 0x000fc800078e00ff */
[----:B------:R-:W-:Y:S02]  /*2f00*/  IMAD R14, R20, R14, R17 ;  /* 0x0000000e140e7224 */ /* 0x000fe400078e0211 */
[----:B------:R-:W-:Y:S02]  /*2f10*/  IMAD.MOV.U32 R17, RZ, RZ, R11 ;  /* 0x000000ffff117224 */ /* 0x000fe400078e000b */
[----:B------:R-:W-:Y:S01]  /*2f20*/  IMAD.MOV R16, RZ, RZ, -R12 ;  /* 0x000000ffff107224 */ /* 0x000fe200078e0a0c */
[----:B------:R-:W-:Y:S01]  /*2f30*/  ISETP.GT.U32.AND P4, PT, R7, R14, PT ;  /* 0x0000000e0700720c */ /* 0x000fe20003f84070 */
[----:B------:R-:W-:-:S04]  /*2f40*/  IMAD.HI.U32 R11, R6, R17, RZ ;  /* 0x00000011060b7227 */ /* 0x000fc800078e00ff */
[----:B------:R-:W-:Y:S01]  /*2f50*/  IMAD R16, R20, R16, R13 ;  /* 0x0000001014107224 */ /* 0x000fe200078e020d */
[----:B------:R-:W-:Y:S01]  /*2f60*/  LOP3.LUT R13, R15, R18, RZ, 0x3c, !PT ;  /* 0x000000120f0d7212 */ /* 0x000fe200078e3cff */
[----:B------:R-:W-:-:S03]  /*2f70*/  IMAD.MOV R24, RZ, RZ, -R11 ;  /* 0x000000ffff187224 */ /* 0x000fc600078e0a0b */
[----:B------:R-:W-:Y:S01]  /*2f80*/  ISETP.GT.U32.AND P1, PT, R7, R16, PT ;  /* 0x000000100700720c */ /* 0x000fe20003f24070 */
[----:B------:R-:W-:Y:S01]  /*2f90*/  IMAD R24, R20, R24, R17 ;  /* 0x0000001814187224 */ /* 0x000fe200078e0211 */
[----:B------:R-:W-:Y:S01]  /*2fa0*/  ISETP.GE.AND P3, PT, R13, RZ, PT ;  /* 0x000000ff0d00720c */ /* 0x000fe20003f66270 */
[----:B------:R-:W-:Y:S01]  /*2fb0*/  @!P4 IMAD.IADD R14, R14, 0x1, -R20 ;  /* 0x000000010e0ec824 */ /* 0x000fe200078e0a14 */
[----:B------:R-:W-:Y:S01]  /*2fc0*/  LOP3.LUT R13, R29, R18, RZ, 0x3c, !PT ;  /* 0x000000121d0d7212 */ /* 0x000fe200078e3cff */
[----:B------:R-:W-:Y:S01]  /*2fd0*/  @!P4 VIADD R10, R10, 0x1 ;  /* 0x000000010a0ac836 */ /* 0x000fe20000000000 */
[----:B------:R-:W-:Y:S02]  /*2fe0*/  ISETP.GT.U32.AND P2, PT, R7, R24, PT ;  /* 0x000000180700720c */ /* 0x000fe40003f44070 */
[----:B------:R-:W-:Y:S02]  /*2ff0*/  ISETP.GE.U32.AND P5, PT, R14, R7, PT ;  /* 0x000000070e00720c */ /* 0x000fe40003fa6070 */
[----:B------:R-:W-:-:S03]  /*3000*/  LOP3.LUT R14, R21, R18, RZ, 0x3c, !PT ;  /* 0x00000012150e7212 */ /* 0x000fc600078e3cff */
[--C-:B------:R-:W-:Y:S01]  /*3010*/  @!P1 IMAD.IADD R16, R16, 0x1, -R20.reuse ;  /* 0x0000000110109824 */ /* 0x100fe200078e0a14 */
[----:B------:R-:W-:Y:S02]  /*3020*/  @!P1 IADD3 R12, PT, PT, R12, 0x1, RZ ;  /* 0x000000010c0c9810 */ /* 0x000fe40007ffe0ff */
[----:B------:R-:W-:Y:S02]  /*3030*/  ISETP.GE.AND P1, PT, R14, RZ, PT ;  /* 0x000000ff0e00720c */ /* 0x000fe40003f26270 */
[-C--:B------:R-:W-:Y:S01]  /*3040*/  ISETP.GE.U32.AND P4, PT, R16, R7.reuse, PT ;  /* 0x000000071000720c */ /* 0x080fe20003f86070 */
[----:B------:R-:W-:Y:S02]  /*3050*/  @!P2 IMAD.IADD R24, R24, 0x1, -R20 ;  /* 0x000000011818a824 */ /* 0x000fe400078e0a14 */
[----:B------:R-:W-:Y:S01]  /*3060*/  @P5 VIADD R10, R10, 0x1 ;  /* 0x000000010a0a5836 */ /* 0x000fe20000000000 */
[----:B------:R-:W-:Y:S01]  /*3070*/  ISETP.GE.AND P5, PT, R13, RZ, PT ;  /* 0x000000ff0d00720c */ /* 0x000fe20003fa6270 */
[----:B------:R-:W-:Y:S01]  /*3080*/  @!P2 VIADD R11, R11, 0x1 ;  /* 0x000000010b0ba836 */ /* 0x000fe20000000000 */
[----:B------:R-:W-:Y:S01]  /*3090*/  ISETP.GE.U32.AND P6, PT, R24, R7, PT ;  /* 0x000000071800720c */ /* 0x000fe20003fc6070 */
[----:B------:R-:W-:-:S05]  /*30a0*/  @!P3 IMAD.MOV R10, RZ, RZ, -R10 ;  /* 0x000000ffff0ab224 */ /* 0x000fca00078e0a0a */
[----:B------:R-:W-:Y:S01]  /*30b0*/  SEL R17, R22, R10, !P0 ;  /* 0x0000000a16117207 */ /* 0x000fe20004000000 */
[----:B------:R-:W-:-:S03]  /*30c0*/  @P4 VIADD R12, R12, 0x1 ;  /* 0x000000010c0c4836 */ /* 0x000fc60000000000 */
[----:B------:R-:W-:Y:S01]  /*30d0*/  ISETP.GT.AND P2, PT, R17, RZ, PT ;  /* 0x000000ff1100720c */ /* 0x000fe20003f44270 */
[----:B------:R-:W-:Y:S02]  /*30e0*/  IMAD.MOV.U32 R13, RZ, RZ, R12 ;  /* 0x000000ffff0d7224 */ /* 0x000fe400078e000c */
[----:B------:R-:W-:Y:S02]  /*30f0*/  @P6 VIADD R11, R11, 0x1 ;  /* 0x000000010b0b6836 */ /* 0x000fe40000000000 */
[----:B------:R-:W-:Y:S02]  /*3100*/  @!P5 IMAD.MOV R13, RZ, RZ, -R13 ;  /* 0x000000ffff0dd224 */ /* 0x000fe400078e0a0d */
[----:B------:R-:W-:Y:S02]  /*3110*/  IMAD R10, R17, R18, RZ ;  /* 0x00000012110a7224 */ /* 0x000fe400078e02ff */
[----:B------:R-:W-:Y:S01]  /*3120*/  IMAD.MOV.U32 R16, RZ, RZ, R11 ;  /* 0x000000ffff107224 */ /* 0x000fe200078e000b */
[----:B------:R-:W-:Y:S01]  /*3130*/  SEL R13, R22, R13, !P0 ;  /* 0x0000000d160d7207 */ /* 0x000fe20004000000 */
[----:B------:R-:W-:Y:S01]  /*3140*/  IMAD.IADD R11, R29, 0x1, R18 ;  /* 0x000000011d0b7824 */ /* 0x000fe200078e0212 */
[----:B------:R-:W-:Y:S01]  /*3150*/  IADD3 R12, PT, PT, R15, -R10, RZ ;  /* 0x8000000a0f0c7210 */ /* 0x000fe20007ffe0ff */
[----:B------:R-:W-:Y:S01]  /*3160*/  @!P1 IMAD.MOV R16, RZ, RZ, -R16 ;  /* 0x000000ffff109224 */ /* 0x000fe200078e0a10 */
[C---:B------:R-:W-:Y:S01]  /*3170*/  ISETP.GT.AND P3, PT, R13.reuse, RZ, PT ;  /* 0x000000ff0d00720c */ /* 0x040fe20003f64270 */
[----:B------:R-:W-:Y:S01]  /*3180*/  IMAD R14, R13, R18, RZ ;  /* 0x000000120d0e7224 */ /* 0x000fe200078e02ff */
[----:B------:R-:W-:-:S02]  /*3190*/  LOP3.LUT R12, R12, R17, RZ, 0x3c, !PT ;  /* 0x000000110c0c7212 */ /* 0x000fc400078e3cff */
[----:B------:R-:W-:Y:S01]  /*31a0*/  SEL R17, R22, R16, !P0 ;  /* 0x0000001016117207 */ /* 0x000fe20004000000 */
[----:B------:R-:W-:Y:S01]  /*31b0*/  IMAD.IADD R24, R29, 0x1, -R14 ;  /* 0x000000011d187824 */ /* 0x000fe200078e0a0e */
[----:B------:R-:W-:Y:S02]  /*31c0*/  IABS R15, R11 ;  /* 0x0000000b000f7213 */ /* 0x000fe40000000000 */
[C---:B------:R-:W-:Y:S01]  /*31d0*/  ISETP.GT.AND P1, PT, R17.reuse, RZ, PT ;  /* 0x000000ff1100720c */ /* 0x040fe20003f24270 */
[----:B------:R-:W-:Y:S01]  /*31e0*/  IMAD R16, R17, R18, RZ ;  /* 0x0000001211107224 */ /* 0x000fe200078e02ff */
[----:B------:R-:W-:Y:S02]  /*31f0*/  LOP3.LUT R13, R24, R13, RZ, 0x3c, !PT ;  /* 0x0000000d180d7212 */ /* 0x000fe400078e3cff */
[----:B------:R-:W-:Y:S01]  /*3200*/  SEL R14, R14, RZ, P3 ;  /* 0x000000ff0e0e7207 */ /* 0x000fe20001800000 */
[----:B------:R-:W-:Y:S01]  /*3210*/  IMAD.IADD R24, R21, 0x1, -R16 ;  /* 0x0000000115187824 */ /* 0x000fe200078e0a10 */
[----:B------:R-:W-:Y:S01]  /*3220*/  SEL R16, R16, RZ, P1 ;  /* 0x000000ff10107207 */ /* 0x000fe20000800000 */
[----:B------:R-:W-:-:S03]  /*3230*/  IMAD.HI.U32 R21, R6, R15, RZ ;  /* 0x0000000f06157227 */ /* 0x000fc600078e00ff */
[----:B------:R-:W-:Y:S01]  /*3240*/  LOP3.LUT R17, R24, R17, RZ, 0x3c, !PT ;  /* 0x0000001118117212 */ /* 0x000fe200078e3cff */
[----:B------:R-:W-:Y:S02]  /*3250*/  IMAD.MOV R24, RZ, RZ, -R21 ;  /* 0x000000ffff187224 */ /* 0x000fe400078e0a15 */
[----:B------:R-:W-:Y:S02]  /*3260*/  IMAD.IADD R13, R13, 0x1, R14 ;  /* 0x000000010d0d7824 */ /* 0x000fe400078e020e */
[----:B------:R-:W-:Y:S01]  /*3270*/  IMAD R24, R20, R24, R15 ;  /* 0x0000001814187224 */ /* 0x000fe200078e020f */
[----:B------:R-:W-:Y:S01]  /*3280*/  LOP3.LUT R15, R11, R18, RZ, 0x3c, !PT ;  /* 0x000000120b0f7212 */ /* 0x000fe200078e3cff */
[----:B------:R-:W-:Y:S01]  /*3290*/  IMAD.IADD R16, R17, 0x1, R16 ;  /* 0x0000000111107824 */ /* 0x000fe200078e0210 */
[----:B------:R-:W-:Y:S02]  /*32a0*/  LEA R13, R13, UR4, 0x3 ;  /* 0x000000040d0d7c11 */ /* 0x000fe4000f8e18ff */
[----:B------:R-:W-:-:S02]  /*32b0*/  ISETP.GT.U32.AND P5, PT, R7, R24, PT ;  /* 0x000000180700720c */ /* 0x000fc40003fa4070 */
[----:B------:R-:W-:-:S11]  /*32c0*/  ISETP.GE.AND P6, PT, R15, RZ, PT ;  /* 0x000000ff0f00720c */ /* 0x000fd60003fc6270 */
[----:B------:R-:W-:Y:S02]  /*32d0*/  @!P5 IMAD.IADD R24, R24, 0x1, -R20 ;  /* 0x000000011818d824 */ /* 0x000fe400078e0a14 */
[----:B------:R-:W-:-:S03]  /*32e0*/  @!P5 VIADD R21, R21, 0x1 ;  /* 0x000000011515d836 */ /* 0x000fc60000000000 */
[----:B------:R-:W-:-:S13]  /*32f0*/  ISETP.GE.U32.AND P4, PT, R24, R7, PT ;  /* 0x000000071800720c */ /* 0x000fda0003f86070 */
[----:B------:R-:W-:-:S04]  /*3300*/  @P4 VIADD R21, R21, 0x1 ;  /* 0x0000000115154836 */ /* 0x000fc80000000000 */
[----:B------:R-:W-:-:S05]  /*3310*/  @!P6 IMAD.MOV R21, RZ, RZ, -R21 ;  /* 0x000000ffff15e224 */ /* 0x000fca00078e0a15 */
[----:B------:R-:W-:-:S04]  /*3320*/  SEL R21, R22, R21, !P0 ;  /* 0x0000001516157207 */ /* 0x000fc80004000000 */
[C---:B------:R-:W-:Y:S01]  /*3330*/  ISETP.GT.AND P0, PT, R21.reuse, RZ, PT ;  /* 0x000000ff1500720c */ /* 0x040fe20003f04270 */
[----:B------:R-:W-:-:S05]  /*3340*/  IMAD R20, R21, R18, RZ ;  /* 0x0000001215147224 */ /* 0x000fca00078e02ff */
[----:B------:R-:W-:Y:S02]  /*3350*/  IADD3 R22, PT, PT, R11, -R20, RZ ;  /* 0x800000140b167210 */ /* 0x000fe40007ffe0ff */
[----:B------:R-:W-:Y:S02]  /*3360*/  SEL R11, R10, RZ, P2 ;  /* 0x000000ff0a0b7207 */ /* 0x000fe40001000000 */
[----:B------:R-:W-:Y:S02]  /*3370*/  LOP3.LUT R22, R22, R21, RZ, 0x3c, !PT ;  /* 0x0000001516167212 */ /* 0x000fe400078e3cff */
[----:B------:R-:W-:Y:S01]  /*3380*/  SEL R15, R20, RZ, P0 ;  /* 0x000000ff140f7207 */ /* 0x000fe20000000000 */
[----:B------:R-:W-:Y:S01]  /*3390*/  IMAD.IADD R11, R12, 0x1, R11 ;  /* 0x000000010c0b7824 */ /* 0x000fe200078e020b */
[----:B------:R-:W-:Y:S01]  /*33a0*/  LEA R20, R16, UR4, 0x3 ;  /* 0x0000000410147c11 */ /* 0x000fe2000f8e18ff */
[----:B------:R-:W-:Y:S01]  /*33b0*/  LDS.64 R12, [R13] ;  /* 0x000000000d0c7984 */ /* 0x000fe20000000a00 */
[----:B------:R-:W-:Y:S01]  /*33c0*/  ISETP.NE.AND P0, PT, R19, R25, PT ;  /* 0x000000191300720c */ /* 0x000fe20003f05270 */
[----:B------:R-:W-:Y:S01]  /*33d0*/  IMAD.IADD R15, R22, 0x1, R15 ;  /* 0x00000001160f7824 */ /* 0x000fe200078e020f */
[----:B------:R-:W-:-:S04]  /*33e0*/  LEA R11, R11, UR4, 0x3 ;  /* 0x000000040b0b7c11 */ /* 0x000fc8000f8e18ff */
[----:B------:R-:W-:Y:S02]  /*33f0*/  LEA R16, R15, UR4, 0x3 ;  /* 0x000000040f107c11 */ /* 0x000fe4000f8e18ff */
[----:B------:R-:W0:Y:S04]  /*3400*/  LDS.64 R10, [R11] ;  /* 0x000000000b0a7984 */ /* 0x000e280000000a00 */
[----:B------:R-:W-:Y:S04]  /*3410*/  LDS.64 R14, [R20] ;  /* 0x00000000140e7984 */ /* 0x000fe80000000a00 */
[----:B------:R-:W2:Y:S01]  /*3420*/  LDS.64 R16, [R16] ;  /* 0x0000000010107984 */ /* 0x000ea20000000a00 */
[----:B0-----:R-:W-:-:S08]  /*3430*/  DFMA R8, R10, R12, R8 ;  /* 0x0000000c0a08722b */ /* 0x001fd00000000008 */
[----:B--2---:R-:W-:Y:S01]  /*3440*/  DFMA R14, R14, R16, R8 ;  /* 0x000000100e0e722b */ /* 0x004fe20000000008 */
[----:B------:R-:W-:Y:S10]  /*3450*/  @P0 BRA `(.L_x_29) ;  /* 0xfffffff000d40947 */ /* 0x000ff4000383ffff */
[----:B------:R-:W-:Y:S05]  /*3460*/  BSYNC.RECONVERGENT B4 ;  /* 0x0000000000047941 */ /* 0x000fea0003800200 */
.L_x_28:
[----:B------:R-:W-:-:S07]  /*3470*/  IMAD.MOV.U32 R7, RZ, RZ, R25 ;  /* 0x000000ffff077224 */ /* 0x000fce00078e0019 */
.L_x_27:
[----:B------:R-:W-:Y:S05]  /*3480*/  BSYNC.RECONVERGENT B3 ;  /* 0x0000000000037941 */ /* 0x000fea0003800200 */
.L_x_26:
[----:B------:R-:W-:Y:S01]  /*3490*/  ISETP.NE.AND P0, PT, R23, RZ, PT ;  /* 0x000000ff1700720c */ /* 0x000fe20003f05270 */
[----:B------:R-:W-:-:S12]  /*34a0*/  BSSY.RECONVERGENT B3, `(.L_x_30) ;  /* 0x000009e000037945 */ /* 0x000fd80003800200 */
[----:B------:R-:W-:Y:S05]  /*34b0*/  @!P0 BRA `(.L_x_31) ;  /* 0x0000000800708947 */ /* 0x000fea0003800000 */
[----:B------:R-:W0:Y:S01]  /*34c0*/  LDC R10, c[0x0][0x388] ;  /* 0x0000e200ff0a7b82 */ /* 0x000e220000000800 */
[----:B------:R-:W-:Y:S02]  /*34d0*/  MOV R16, RZ ;  /* 0x000000ff00107202 */ /* 0x000fe40000000f00 */
[----:B------:R-:W-:Y:S02]  /*34e0*/  MOV R22, 0x400 ;  /* 0x0000040000167802 */ /* 0x000fe40000000f00 */
[-C--:B0-----:R-:W-:Y:S01]  /*34f0*/  IABS R11, R10.reuse ;  /* 0x0000000a000b7213 */ /* 0x081fe20000000000 */
[-C--:B------:R-:W-:Y:S02]  /*3500*/  IMAD R13, R27, R10.reuse, R7 ;  /* 0x0000000a1b0d7224 */ /* 0x080fe400078e0207 */
[----:B------:R-:W-:Y:S01]  /*3510*/  IMAD R19, R7, R10, R2 ;  /* 0x0000000a07137224 */ /* 0x000fe200078e0202 */
[----:B------:R-:W0:Y:S04]  /*3520*/  I2F.RP R6, R11 ;  /* 0x0000000b00067306 */ /* 0x000e280000209400 */
[----:B------:R-:W-:-:S04]  /*3530*/  IABS R12, R19 ;  /* 0x00000013000c7213 */ /* 0x000fc80000000000 */
[----:B0-----:R-:W0:Y:S02]  /*3540*/  MUFU.RCP R6, R6 ;  /* 0x0000000600067308 */ /* 0x001e240000001000 */
[----:B0-----:R-:W-:-:S06]  /*3550*/  VIADD R17, R6, 0xffffffe ;  /* 0x0ffffffe06117836 */ /* 0x001fcc0000000000 */
[----:B------:R-:W0:Y:S02]  /*3560*/  F2I.FTZ.U32.TRUNC.NTZ R17, R17 ;  /* 0x0000001100117305 */ /* 0x000e24000021f000 */
[----:B0-----:R-:W-:-:S04]  /*3570*/  IMAD.MOV R8, RZ, RZ, -R17 ;  /* 0x000000ffff087224 */ /* 0x001fc800078e0a11 */
        /* <DEDUP_REMOVED lines=14> */
[----:B------:R-:W-:Y:S02]  /*3660*/  @!P2 IMAD.IADD R8, R8, 0x1, -R11 ;  /* 0x000000010808a824 */ /* 0x000fe400078e0a0b */
[----:B------:R-:W-:Y:S01]  /*3670*/  @!P2 VIADD R6, R6, 0x1 ;  /* 0x000000010606a836 */ /* 0x000fe20000000000 */
[-C--:B------:R-:W-:Y:S01]  /*3680*/  ISETP.GE.U32.AND P1, PT, R12, R11.reuse, PT ;  /* 0x0000000b0c00720c */ /* 0x080fe20003f26070 */
[----:B------:R-:W-:Y:S01]  /*3690*/  @!P4 VIADD R7, R7, 0x1 ;  /* 0x000000010707c836 */ /* 0x000fe20000000000 */
        /* <DEDUP_REMOVED lines=8> */
[----:B------:R-:W-:Y:S02]  /*3720*/  ISETP.NE.AND P0, PT, R10, RZ, PT ;  /* 0x000000ff0a00720c */ /* 0x000fe40003f05270 */
[----:B------:R-:W-:-:S03]  /*3730*/  MOV R9, R7 ;  /* 0x0000000700097202 */ /* 0x000fc60000000f00 */
        /* <DEDUP_REMOVED lines=9> */
[----:B------:R-:W-:-:S03]  /*37d0*/  IMAD.IADD R20, R19, 0x1, -R18 ;  /* 0x0000000113147824 */ /* 0x000fc600078e0a12 */
[----:B------:R-:W-:Y:S02]  /*37e0*/  LOP3.LUT R8, R8, R7, RZ, 0x3c, !PT ;  /* 0x0000000708087212 */ /* 0x000fe400078e3cff */
[----:B------:R-:W-:Y:S02]  /*37f0*/  LOP3.LUT R20, R20, R9, RZ, 0x3c, !PT ;  /* 0x0000000914147212 */ /* 0x000fe400078e3cff */
[----:B------:R-:W-:Y:S02]  /*3800*/  SEL R7, R6, RZ, P1 ;  /* 0x000000ff06077207 */ /* 0x000fe40000800000 */
[----:B------:R-:W-:Y:S02]  /*3810*/  SEL R9, R18, RZ, P2 ;  /* 0x000000ff12097207 */ /* 0x000fe40001000000 */
[----:B------:R-:W-:Y:S01]  /*3820*/  ISETP.NE.AND P1, PT, R23, 0x1, PT ;  /* 0x000000011700780c */ /* 0x000fe20003f25270 */
[----:B------:R-:W-:Y:S02]  /*3830*/  IMAD.IADD R8, R8, 0x1, R7 ;  /* 0x0000000108087824 */ /* 0x000fe400078e0207 */
[----:B------:R-:W-:-:S02]  /*3840*/  IMAD.IADD R20, R20, 0x1, R9 ;  /* 0x0000000114147824 */ /* 0x000fc400078e0209 */
[--C-:B------:R-:W-:Y:S02]  /*3850*/  IMAD R6, R8, 0x8, R17.reuse ;  /* 0x0000000808067824 */ /* 0x100fe400078e0211 */
[----:B------:R-:W-:-:S04]  /*3860*/  IMAD R8, R20, 0x8, R17 ;  /* 0x0000000814087824 */ /* 0x000fc800078e0211 */
[----:B------:R-:W-:Y:S04]  /*3870*/  LDS.64 R6, [R6] ;  /* 0x0000000006067984 */ /* 0x000fe80000000a00 */
[----:B------:R-:W0:Y:S02]  /*3880*/  LDS.64 R8, [R8] ;  /* 0x0000000008087984 */ /* 0x000e240000000a00 */
[----:B0-----:R-:W-:Y:S01]  /*3890*/  DFMA R14, R6, R8, R14 ;  /* 0x00000008060e722b */ /* 0x001fe2000000000e */
[----:B------:R-:W-:Y:S10]  /*38a0*/  @!P1 BRA `(.L_x_31) ;  /* 0x0000000400749947 */ /* 0x000ff40003800000 */
[----:B------:R-:W-:Y:S01]  /*38b0*/  IADD3 R7, PT, PT, R13, 0x1, RZ ;  /* 0x000000010d077810 */ /* 0x000fe20007ffe0ff */
[----:B------:R-:W-:-:S03]  /*38c0*/  IMAD.IADD R19, R19, 0x1, R10 ;  /* 0x0000000113137824 */ /* 0x000fc600078e020a */
[----:B------:R-:W-:Y:S02]  /*38d0*/  IABS R8, R7 ;  /* 0x0000000700087213 */ /* 0x000fe40000000000 */
[----:B------:R-:W-:-:S03]  /*38e0*/  IABS R20, R19 ;  /* 0x0000001300147213 */ /* 0x000fc60000000000 */
        /* <DEDUP_REMOVED lines=14> */
[-C--:B------:R-:W-:Y:S02]  /*39d0*/  LOP3.LUT R8, R7, R10.reuse, RZ, 0x3c, !PT ;  /* 0x0000000a07087212 */ /* 0x080fe400078e3cff */
[----:B------:R-:W-:-:S02]  /*39e0*/  LOP3.LUT R18, R19, R10, RZ, 0x3c, !PT ;  /* 0x0000000a13127212 */ /* 0x000fc400078e3cff */
[----:B------:R-:W-:Y:S02]  /*39f0*/  ISETP.GE.AND P4, PT, R8, RZ, PT ;  /* 0x000000ff0800720c */ /* 0x000fe40003f86270 */
[----:B------:R-:W-:-:S03]  /*3a00*/  ISETP.GE.AND P6, PT, R18, RZ, PT ;  /* 0x000000ff1200720c */ /* 0x000fc60003fc6270 */
[----:B------:R-:W-:Y:S02]  /*3a10*/  @P1 VIADD R6, R6, 0x1 ;  /* 0x0000000106061836 */ /* 0x000fe40000000000 */
[----:B------:R-:W-:-:S05]  /*3a20*/  @P2 IADD3 R9, PT, PT, R9, 0x1, RZ ;  /* 0x0000000109092810 */ /* 0x000fca0007ffe0ff */
[----:B------:R-:W-:Y:S02]  /*3a30*/  IMAD.MOV.U32 R21, RZ, RZ, R9 ;  /* 0x000000ffff157224 */ /* 0x000fe400078e0009 */
        /* <DEDUP_REMOVED lines=14> */
[----:B------:R-:W-:Y:S01]  /*3b20*/  SEL R9, R18, RZ, P2 ;  /* 0x000000ff12097207 */ /* 0x000fe20001000000 */
[----:B------:R-:W-:-:S04]  /*3b30*/  IMAD.IADD R8, R8, 0x1, R7 ;  /* 0x0000000108087824 */ /* 0x000fc800078e0207 */
[----:B------:R-:W-:Y:S02]  /*3b40*/  IMAD.IADD R20, R20, 0x1, R9 ;  /* 0x0000000114147824 */ /* 0x000fe400078e0209 */
[----:B------:R-:W-:-:S03]  /*3b50*/  IMAD R6, R8, 0x8, R17 ;  /* 0x0000000808067824 */ /* 0x000fc600078e0211 */
[----:B------:R-:W-:-:S03]  /*3b60*/  LEA R8, R20, R17, 0x3 ;  /* 0x0000001114087211 */ /* 0x000fc600078e18ff */
        /* <DEDUP_REMOVED lines=26> */
[----:B------:R-:W-:Y:S02]  /*3d10*/  @P1 IADD3 R6, PT, PT, R6, 0x1, RZ ;  /* 0x0000000106061810 */ /* 0x000fe40007ffe0ff */
[----:B------:R-:W-:-:S03]  /*3d20*/  @P2 VIADD R16, R16, 0x1 ;  /* 0x0000000110102836 */ /* 0x000fc60000000000 */
[----:B------:R-:W-:-:S03]  /*3d30*/  @!P4 IMAD.MOV R6, RZ, RZ, -R6 ;  /* 0x000000ffff06c224 */ /* 0x000fc600078e0a06 */
[----:B------:R-:W-:Y:S02]  /*3d40*/  @!P6 IMAD.MOV R16, RZ, RZ, -R16 ;  /* 0x000000ffff10e224 */ /* 0x000fe400078e0a10 */
[----:B------:R-:W-:-:S03]  /*3d50*/  SEL R7, R12, R6, !P0 ;  /* 0x000000060c077207 */ /* 0x000fc60004000000 */
[----:B------:R-:W-:Y:S02]  /*3d60*/  SEL R9, R12, R16, !P0 ;  /* 0x000000100c097207 */ /* 0x000fe40004000000 */
[CC--:B------:R-:W-:Y:S01]  /*3d70*/  IMAD R6, R7.reuse, R10.reuse, RZ ;  /* 0x0000000a07067224 */ /* 0x0c0fe200078e02ff */
[----:B------:R-:W-:Y:S02]  /*3d80*/  ISETP.GT.AND P0, PT, R7, RZ, PT ;  /* 0x000000ff0700720c */ /* 0x000fe40003f04270 */
[C---:B------:R-:W-:Y:S01]  /*3d90*/  IMAD R10, R9.reuse, R10, RZ ;  /* 0x0000000a090a7224 */ /* 0x040fe200078e02ff */
[----:B------:R-:W-:Y:S01]  /*3da0*/  ISETP.GT.AND P1, PT, R9, RZ, PT ;  /* 0x000000ff0900720c */ /* 0x000fe20003f24270 */
[----:B------:R-:W-:Y:S02]  /*3db0*/  IMAD.IADD R8, R13, 0x1, -R6 ;  /* 0x000000010d087824 */ /* 0x000fe400078e0a06 */
[----:B------:R-:W-:-:S03]  /*3dc0*/  IMAD.IADD R12, R19, 0x1, -R10 ;  /* 0x00000001130c7824 */ /* 0x000fc600078e0a0a */
[----:B------:R-:W-:Y:S02]  /*3dd0*/  LOP3.LUT R8, R8, R7, RZ, 0x3c, !PT ;  /* 0x0000000708087212 */ /* 0x000fe400078e3cff */
[----:B------:R-:W-:Y:S02]  /*3de0*/  LOP3.LUT R12, R12, R9, RZ, 0x3c, !PT ;  /* 0x000000090c0c7212 */ /* 0x000fe400078e3cff */
[----:B------:R-:W-:Y:S02]  /*3df0*/  SEL R9, R10, RZ, P1 ;  /* 0x000000ff0a097207 */ /* 0x000fe40000800000 */
[----:B------:R-:W-:-:S03]  /*3e00*/  SEL R7, R6, RZ, P0 ;  /* 0x000000ff06077207 */ /* 0x000fc60000000000 */
[----:B------:R-:W-:Y:S02]  /*3e10*/  IMAD.IADD R12, R12, 0x1, R9 ;  /* 0x000000010c0c7824 */ /* 0x000fe400078e0209 */
[----:B------:R-:W-:-:S03]  /*3e20*/  IMAD.IADD R8, R8, 0x1, R7 ;  /* 0x0000000108087824 */ /* 0x000fc600078e0207 */
[----:B------:R-:W-:Y:S01]  /*3e30*/  LEA R6, R12, R17, 0x3 ;  /* 0x000000110c067211 */ /* 0x000fe200078e18ff */
[----:B------:R-:W-:-:S05]  /*3e40*/  IMAD R8, R8, 0x8, R17 ;  /* 0x0000000808087824 */ /* 0x000fca00078e0211 */
[----:B------:R-:W-:Y:S04]  /*3e50*/  LDS.64 R6, [R6] ;  /* 0x0000000006067984 */ /* 0x000fe80000000a00 */
[----:B------:R-:W0:Y:S02]  /*3e60*/  LDS.64 R8, [R8] ;  /* 0x0000000008087984 */ /* 0x000e240000000a00 */
[----:B0-----:R-:W-:-:S11]  /*3e70*/  DFMA R14, R8, R6, R14 ;  /* 0x00000006080e722b */ /* 0x001fd6000000000e */
.L_x_31:
[----:B------:R-:W-:Y:S05]  /*3e80*/  BSYNC.RECONVERGENT B3 ;  /* 0x0000000000037941 */ /* 0x000fea0003800200 */
.L_x_30:
[----:B------:R-:W0:Y:S01]  /*3e90*/  LDC R7, c[0x0][0x388] ;  /* 0x0000e200ff077b82 */ /* 0x000e220000000800 */
[----:B------:R-:W-:Y:S01]  /*3ea0*/  IABS R13, R0 ;  /* 0x00000000000d7213 */ /* 0x000fe20000000000 */
[----:B------:R-:W-:Y:S01]  /*3eb0*/  UMOV UR4, 0x400 ;  /* 0x0000040000047882 */ /* 0x000fe20000000000 */
[----:B------:R-:W-:Y:S05]  /*3ec0*/  BSSY.RECONVERGENT B3, `(.L_x_32) ;  /* 0x0000050000037945 */ /* 0x000fea0003800200 */
[----:B------:R-:W2:Y:S01]  /*3ed0*/  S2UR UR5, SR_CgaCtaId ;  /* 0x00000000000579c3 */ /* 0x000ea20000008800 */
[----:B0-----:R-:W-:Y:S02]  /*3ee0*/  IABS R8, R7 ;  /* 0x0000000700087213 */ /* 0x001fe40000000000 */
[----:B------:R-:W-:-:S02]  /*3ef0*/  ISETP.NE.AND P3, PT, R7, RZ, PT ;  /* 0x000000ff0700720c */ /* 0x000fc40003f65270 */
[----:B------:R-:W0:Y:S01]  /*3f00*/  I2F.RP R6, R8 ;  /* 0x0000000800067306 */ /* 0x000e220000209400 */
[----:B--2---:R-:W-:-:S07]  /*3f10*/  ULEA UR4, UR5, UR4, 0x18 ;  /* 0x0000000405047291 */ /* 0x004fce000f8ec0ff */
[----:B0-----:R-:W0:Y:S02]  /*3f20*/  MUFU.RCP R6, R6 ;  /* 0x0000000600067308 */ /* 0x001e240000001000 */
[----:B0-----:R-:W-:-:S06]  /*3f30*/  VIADD R10, R6, 0xffffffe ;  /* 0x0ffffffe060a7836 */ /* 0x001fcc0000000000 */
[----:B------:R0:W2:Y:S02]  /*3f40*/  F2I.FTZ.U32.TRUNC.NTZ R11, R10 ;  /* 0x0000000a000b7305 */ /* 0x0000a4000021f000 */
[----:B0-----:R-:W-:Y:S02]  /*3f50*/  IMAD.MOV.U32 R10, RZ, RZ, RZ ;  /* 0x000000ffff0a7224 */ /* 0x001fe400078e00ff */
[----:B--2---:R-:W-:-:S04]  /*3f60*/  IMAD.MOV R9, RZ, RZ, -R11 ;  /* 0x000000ffff097224 */ /* 0x004fc800078e0a0b */
[----:B------:R-:W-:-:S04]  /*3f70*/  IMAD R9, R9, R8, RZ ;  /* 0x0000000809097224 */ /* 0x000fc800078e02ff */
[----:B------:R-:W-:Y:S01]  /*3f80*/  IMAD.HI.U32 R12, R11, R9, R10 ;  /* 0x000000090b0c7227 */ /* 0x000fe200078e000a */
[----:B------:R-:W-:-:S03]  /*3f90*/  LOP3.LUT R10, RZ, R7, RZ, 0x33, !PT ;  /* 0x00000007ff0a7212 */ /* 0x000fc600078e33ff */
[----:B------:R-:W-:-:S04]  /*3fa0*/  IMAD.MOV.U32 R9, RZ, RZ, R13 ;  /* 0x000000ffff097224 */ /* 0x000fc800078e000d */
[----:B------:R-:W-:-:S04]  /*3fb0*/  IMAD.HI.U32 R11, R12, R9, RZ ;  /* 0x000000090c0b7227 */ /* 0x000fc800078e00ff */
[----:B------:R-:W-:-:S04]  /*3fc0*/  IMAD.MOV R6, RZ, RZ, -R11 ;  /* 0x000000ffff067224 */ /* 0x000fc800078e0a0b */
[----:B------:R-:W-:Y:S02]  /*3fd0*/  IMAD R9, R8, R6, R9 ;  /* 0x0000000608097224 */ /* 0x000fe400078e0209 */
[----:B------:R-:W-:-:S03]  /*3fe0*/  IMAD R6, R27, R7, R2 ;  /* 0x000000071b067224 */ /* 0x000fc600078e0202 */
[----:B------:R-:W-:Y:S02]  /*3ff0*/  ISETP.GT.U32.AND P0, PT, R8, R9, PT ;  /* 0x000000090800720c */ /* 0x000fe40003f04070 */
[----:B------:R-:W-:-:S11]  /*4000*/  IABS R13, R6 ;  /* 0x00000006000d7213 */ /* 0x000fd60000000000 */
[----:B------:R-:W-:Y:S02]  /*4010*/  @!P0 IMAD.IADD R9, R9, 0x1, -R8 ;  /* 0x0000000109098824 */ /* 0x000fe400078e0a08 */
[----:B------:R-:W-:-:S03]  /*4020*/  @!P0 VIADD R11, R11, 0x1 ;  /* 0x000000010b0b8836 */ /* 0x000fc60000000000 */
[----:B------:R-:W-:Y:S02]  /*4030*/  ISETP.GE.U32.AND P1, PT, R9, R8, PT ;  /* 0x000000080900720c */ /* 0x000fe40003f26070 */
[----:B------:R-:W-:-:S04]  /*4040*/  LOP3.LUT R9, R0, R7, RZ, 0x3c, !PT ;  /* 0x0000000700097212 */ /* 0x000fc800078e3cff */
[----:B------:R-:W-:-:S07]  /*4050*/  ISETP.GE.AND P2, PT, R9, RZ, PT ;  /* 0x000000ff0900720c */ /* 0x000fce0003f46270 */
[----:B------:R-:W-:-:S05]  /*4060*/  @P1 VIADD R11, R11, 0x1 ;  /* 0x000000010b0b1836 */ /* 0x000fca0000000000 */
[----:B------:R-:W-:Y:S01]  /*4070*/  MOV R9, R11 ;  /* 0x0000000b00097202 */ /* 0x000fe20000000f00 */
[----:B------:R-:W-:-:S04]  /*4080*/  IMAD.HI.U32 R11, R12, R13, RZ ;  /* 0x0000000d0c0b7227 */ /* 0x000fc800078e00ff */
[----:B------:R-:W-:Y:S02]  /*4090*/  @!P2 IMAD.MOV R9, RZ, RZ, -R9 ;  /* 0x000000ffff09a224 */ /* 0x000fe400078e0a09 */
[----:B------:R-:W-:-:S03]  /*40a0*/  IMAD.MOV R16, RZ, RZ, -R11 ;  /* 0x000000ffff107224 */ /* 0x000fc600078e0a0b */
[----:B------:R-:W-:Y:S01]  /*40b0*/  SEL R12, R10, R9, !P3 ;  /* 0x000000090a0c7207 */ /* 0x000fe20005800000 */
[----:B------:R-:W-:-:S03]  /*40c0*/  IMAD R9, R8, R16, R13 ;  /* 0x0000001008097224 */ /* 0x000fc600078e020d */
[C---:B------:R-:W-:Y:S01]  /*40d0*/  ISETP.GT.AND P0, PT, R12.reuse, RZ, PT ;  /* 0x000000ff0c00720c */ /* 0x040fe20003f04270 */
[----:B------:R-:W-:Y:S01]  /*40e0*/  IMAD R13, R12, R7, RZ ;  /* 0x000000070c0d7224 */ /* 0x000fe200078e02ff */
[----:B------:R-:W-:-:S03]  /*40f0*/  ISETP.GT.U32.AND P1, PT, R8, R9, PT ;  /* 0x000000090800720c */ /* 0x000fc60003f24070 */
[----:B------:R-:W-:-:S05]  /*4100*/  IMAD.IADD R17, R0, 0x1, -R13 ;  /* 0x0000000100117824 */ /* 0x000fca00078e0a0d */
[----:B------:R-:W-:Y:S02]  /*4110*/  LOP3.LUT R17, R17, R12, RZ, 0x3c, !PT ;  /* 0x0000000c11117212 */ /* 0x000fe400078e3cff */
[----:B------:R-:W-:Y:S02]  /*4120*/  SEL R12, R13, RZ, P0 ;  /* 0x000000ff0d0c7207 */ /* 0x000fe40000000000 */
[----:B------:R-:W-:Y:S01]  /*4130*/  LOP3.LUT R13, R6, R7, RZ, 0x3c, !PT ;  /* 0x00000007060d7212 */ /* 0x000fe200078e3cff */
[----:B------:R-:W-:Y:S02]  /*4140*/  @!P1 IMAD.IADD R9, R9, 0x1, -R8 ;  /* 0x0000000109099824 */ /* 0x000fe400078e0a08 */
[----:B------:R-:W-:Y:S01]  /*4150*/  IMAD.IADD R12, R17, 0x1, R12 ;  /* 0x00000001110c7824 */ /* 0x000fe200078e020c */
[----:B------:R-:W-:Y:S01]  /*4160*/  ISETP.GE.AND P2, PT, R13, RZ, PT ;  /* 0x000000ff0d00720c */ /* 0x000fe20003f46270 */
[----:B------:R-:W-:Y:S01]  /*4170*/  @!P1 VIADD R11, R11, 0x1 ;  /* 0x000000010b0b9836 */ /* 0x000fe20000000000 */
[----:B------:R-:W-:-:S02]  /*4180*/  ISETP.GE.U32.AND P0, PT, R9, R8, PT ;  /* 0x000000080900720c */ /* 0x000fc40003f06070 */
[----:B------:R-:W-:-:S05]  /*4190*/  LEA R12, R12, UR4, 0x3 ;  /* 0x000000040c0c7c11 */ /* 0x000fca000f8e18ff */
[----:B------:R-:W0:Y:S06]  /*41a0*/  LDS.64 R8, [R12] ;  /* 0x000000000c087984 */ /* 0x000e2c0000000a00 */
[----:B------:R-:W-:-:S04]  /*41b0*/  @P0 VIADD R11, R11, 0x1 ;  /* 0x000000010b0b0836 */ /* 0x000fc80000000000 */
[----:B------:R-:W-:-:S05]  /*41c0*/  @!P2 IMAD.MOV R11, RZ, RZ, -R11 ;  /* 0x000000ffff0ba224 */ /* 0x000fca00078e0a0b */
[----:B------:R-:W-:-:S04]  /*41d0*/  SEL R10, R10, R11, !P3 ;  /* 0x0000000b0a0a7207 */ /* 0x000fc80005800000 */
[C---:B------:R-:W-:Y:S01]  /*41e0*/  ISETP.GT.AND P0, PT, R10.reuse, RZ, PT ;  /* 0x000000ff0a00720c */ /* 0x040fe20003f04270 */
[----:B------:R-:W-:-:S05]  /*41f0*/  IMAD R7, R10, R7, RZ ;  /* 0x000000070a077224 */ /* 0x000fca00078e02ff */
[----:B------:R-:W-:Y:S02]  /*4200*/  IADD3 R11, PT, PT, R6, -R7, RZ ;  /* 0x80000007060b7210 */ /* 0x000fe40007ffe0ff */
[----:B------:R-:W-:Y:S02]  /*4210*/  SEL R6, R7, RZ, P0 ;  /* 0x000000ff07067207 */ /* 0x000fe40000000000 */
[----:B------:R-:W-:-:S05]  /*4220*/  LOP3.LUT R11, R11, R10, RZ, 0x3c, !PT ;  /* 0x0000000a0b0b7212 */ /* 0x000fca00078e3cff */
[----:B------:R-:W-:-:S05]  /*4230*/  IMAD.IADD R6, R11, 0x1, R6 ;  /* 0x000000010b067824 */ /* 0x000fca00078e0206 */
[----:B------:R-:W-:Y:S01]  /*4240*/  LEA R26, R6, UR4, 0x3 ;  /* 0x00000004061a7c11 */ /* 0x000fe2000f8e18ff */
[----:B0-----:R-:W0:Y:S01]  /*4250*/  MUFU.RCP64H R7, R9 ;  /* 0x0000000900077308 */ /* 0x001e220000001800 */
[----:B------:R-:W-:-:S03]  /*4260*/  IMAD.MOV.U32 R6, RZ, RZ, 0x1 ;  /* 0x00000001ff067424 */ /* 0x000fc600078e00ff */
[----:B------:R-:W2:Y:S03]  /*4270*/  LDS.64 R12, [R26] ;  /* 0x000000001a0c7984 */ /* 0x000ea60000000a00 */
[----:B0-----:R-:W-:-:S08]  /*4280*/  DFMA R10, -R8, R6, 1 ;  /* 0x3ff00000080a742b */ /* 0x001fd00000000106 */
[----:B------:R-:W-:-:S08]  /*4290*/  DFMA R10, R10, R10, R10 ;  /* 0x0000000a0a0a722b */ /* 0x000fd0000000000a */
[----:B------:R-:W-:-:S08]  /*42a0*/  DFMA R6, R6, R10, R6 ;  /* 0x0000000a0606722b */ /* 0x000fd00000000006 */
[----:B------:R-:W-:Y:S02]  /*42b0*/  DFMA R10, -R8, R6, 1 ;  /* 0x3ff00000080a742b */ /* 0x000fe40000000106 */
[----:B--2---:R-:W-:-:S06]  /*42c0*/  DADD R12, R12, -R14 ;  /* 0x000000000c0c7229 */ /* 0x004fcc000000080e */
[----:B------:R-:W-:-:S04]  /*42d0*/  DFMA R6, R6, R10, R6 ;  /* 0x0000000a0606722b */ /* 0x000fc80000000006 */
[----:B------:R-:W-:-:S04]  /*42e0*/  FSETP.GEU.AND P1, PT, |R13|, 6.5827683646048100446e-37, PT ;  /* 0x036000000d00780b */ /* 0x000fc80003f2e200 */
        /* <DEDUP_REMOVED lines=13> */
.L_x_33:
[----:B------:R-:W-:Y:S05]  /*43c0*/  BSYNC.RECONVERGENT B3 ;  /* 0x0000000000037941 */ /* 0x000fea0003800200 */
.L_x_32:
[----:B------:R2:W-:Y:S02]  /*43d0*/  STS.64 [R26], R6 ;  /* 0x000000061a007388 */ /* 0x0005e40000000a00 */
.L_x_25:
[----:B------:R-:W-:Y:S05]  /*43e0*/  BSYNC.RECONVERGENT B2 ;  /* 0x0000000000027941 */ /* 0x000fea0003800200 */
.L_x_24:
[----:B------:R-:W3:Y:S01]  /*43f0*/  LDCU UR4, c[0x0][0x388] ;  /* 0x00007100ff0477ac */ /* 0x000ee20008000800 */
[----:B-1----:R-:W-:Y:S01]  /*4400*/  IMAD.IADD R27, R3, 0x1, R27 ;  /* 0x00000001031b7824 */ /* 0x002fe200078e021b */
[----:B---3--:R-:W-:-:S04]  /*4410*/  MOV R10, UR4 ;  /* 0x00000004000a7c02 */ /* 0x008fc80008000f00 */
[----:B------:R-:W-:-:S13]  /*4420*/  ISETP.GE.AND P0, PT, R27, R10, PT ;  /* 0x0000000a1b00720c */ /* 0x000fda0003f06270 */
[----:B------:R-:W-:Y:S05]  /*4430*/  @!P0 BRA `(.L_x_34) ;  /* 0xffffffe000848947 */ /* 0x000fea000383ffff */
.L_x_17:
[----:B------:R-:W-:Y:S05]  /*4440*/  BSYNC.RECONVERGENT B1 ;  /* 0x0000000000017941 */ /* 0x000fea0003800200 */
.L_x_16:
[----:B------:R-:W-:Y:S01]  /*4450*/  VIADD R2, R2, 0x1 ;  /* 0x0000000102027836 */ /* 0x000fe20000000000 */
[----:B------:R-:W-:Y:S04]  /*4460*/  BAR.SYNC.DEFER_BLOCKING 0x0 ;  /* 0x0000000000007b1d */ /* 0x000fe80000010000 */
[----:B------:R-:W-:-:S13]  /*4470*/  ISETP.NE.AND P0, PT, R2, R10, PT ;  /* 0x0000000a0200720c */ /* 0x000fda0003f05270 */
[----:B------:R-:W-:Y:S05]  /*4480*/  @P0 BRA `(.L_x_35) ;  /* 0xffffffbc00d40947 */ /* 0x000fea000383ffff */
.L_x_4:
[----:B------:R-:W-:Y:S05]  /*4490*/  BSYNC.RECONVERGENT B0 ;  /* 0x0000000000007941 */ /* 0x000fea0003800200 */
.L_x_3:
[----:B------:R-:W-:Y:S01]  /*44a0*/  ISETP.GE.U32.AND P0, PT, R5, R4, PT ;  /* 0x000000040500720c */ /* 0x000fe20003f06070 */
[----:B------:R-:W-:-:S12]  /*44b0*/  BSSY.RECONVERGENT B0, `(.L_x_36) ;  /* 0x000002e000007945 */ /* 0x000fd80003800200 */
[----:B------:R-:W-:Y:S05]  /*44c0*/  @P0 BRA `(.L_x_37) ;  /* 0x0000000000b00947 */ /* 0x000fea0003800000 */
[-C--:B------:R-:W-:Y:S01]  /*44d0*/  IABS R0, R10.reuse ;  /* 0x0000000a00007213 */ /* 0x080fe20000000000 */
[----:B------:R-:W4:Y:S01]  /*44e0*/  S2R R12, SR_CgaCtaId ;  /* 0x00000000000c7919 */ /* 0x000f220000008800 */
[----:B0-23--:R-:W0:Y:S01]  /*44f0*/  LDC R6, c[0x0][0x360] ;  /* 0x0000d800ff067b82 */ /* 0x00de220000000800 */
[----:B------:R-:W-:Y:S01]  /*4500*/  MOV R7, 0x400 ;  /* 0x0000040000077802 */ /* 0x000fe20000000f00 */
[----:B------:R-:W2:Y:S01]  /*4510*/  I2F.RP R9, R0 ;  /* 0x0000000000097306 */ /* 0x000ea20000209400 */
[----:B------:R-:W-:Y:S02]  /*4520*/  ISETP.NE.AND P3, PT, R10, RZ, PT ;  /* 0x000000ff0a00720c */ /* 0x000fe40003f65270 */
[----:B------:R-:W-:-:S03]  /*4530*/  LOP3.LUT R10, RZ, R10, RZ, 0x33, !PT ;  /* 0x0000000aff0a7212 */ /* 0x000fc600078e33ff */
[----:B------:R-:W3:Y:S08]  /*4540*/  LDC R8, c[0x0][0x388] ;  /* 0x0000e200ff087b82 */ /* 0x000ef00000000800 */
[----:B-1----:R-:W1:Y:S01]  /*4550*/  LDC.64 R2, c[0x0][0x380] ;  /* 0x0000e000ff027b82 */ /* 0x002e620000000a00 */
[----:B--2---:R-:W2:Y:S01]  /*4560*/  MUFU.RCP R9, R9 ;  /* 0x0000000900097308 */ /* 0x004ea20000001000 */
[----:B----4-:R-:W-:Y:S01]  /*4570*/  LEA R7, R12, R7, 0x18 ;  /* 0x000000070c077211 */ /* 0x010fe200078ec0ff */
[----:B------:R-:W-:-:S02]  /*4580*/  IMAD.MOV.U32 R12, RZ, RZ, RZ ;  /* 0x000000ffff0c7224 */ /* 0x000fc400078e00ff */
[----:B--2---:R-:W-:-:S06]  /*4590*/  VIADD R13, R9, 0xffffffe ;  /* 0x0ffffffe090d7836 */ /* 0x004fcc0000000000 */
[----:B------:R-:W2:Y:S02]  /*45a0*/  F2I.FTZ.U32.TRUNC.NTZ R13, R13 ;  /* 0x0000000d000d7305 */ /* 0x000ea4000021f000 */
[----:B--2---:R-:W-:-:S04]  /*45b0*/  IMAD.MOV R11, RZ, RZ, -R13 ;  /* 0x000000ffff0b7224 */ /* 0x004fc800078e0a0d */
[----:B------:R-:W-:-:S04]  /*45c0*/  IMAD R9, R11, R0, RZ ;  /* 0x000000000b097224 */ /* 0x000fc800078e02ff */
[----:B0--3--:R-:W-:-:S07]  /*45d0*/  IMAD.HI.U32 R9, R13, R9, R12 ;  /* 0x000000090d097227 */ /* 0x009fce00078e000c */
.L_x_38:
[----:B----4-:R-:W-:Y:S02]  /*45e0*/  IABS R12, R5 ;  /* 0x00000005000c7213 */ /* 0x010fe40000000000 */
[----:B------:R-:W-:-:S03]  /*45f0*/  IABS R14, R8 ;  /* 0x00000008000e7213 */ /* 0x000fc60000000000 */
        /* <DEDUP_REMOVED lines=9> */
[----:B------:R-:W-:-:S05]  /*4690*/  @P0 IADD3 R11, PT, PT, R11, 0x1, RZ ;  /* 0x000000010b0b0810 */ /* 0x000fca0007ffe0ff */
[----:B------:R-:W-:-:S05]  /*46a0*/  @!P2 IMAD.MOV R11, RZ, RZ, -R11 ;  /* 0x000000ffff0ba224 */ /* 0x000fca00078e0a0b */
[----:B------:R-:W-:-:S04]  /*46b0*/  SEL R11, R10, R11, !P3 ;  /* 0x0000000b0a0b7207 */ /* 0x000fc80005800000 */
[C---:B------:R-:W-:Y:S01]  /*46c0*/  ISETP.GT.AND P0, PT, R11.reuse, RZ, PT ;  /* 0x000000ff0b00720c */ /* 0x040fe20003f04270 */
[----:B------:R-:W-:-:S04]  /*46d0*/  IMAD R12, R11, R8, RZ ;  /* 0x000000080b0c7224 */ /* 0x000fc800078e02ff */
[----:B------:R-:W-:Y:S01]  /*46e0*/  IMAD.IADD R14, R5, 0x1, -R12 ;  /* 0x00000001050e7824 */ /* 0x000fe200078e0a0c */
[----:B------:R-:W-:-:S04]  /*46f0*/  SEL R13, R12, RZ, P0 ;  /* 0x000000ff0c0d7207 */ /* 0x000fc80000000000 */
[----:B------:R-:W-:-:S05]  /*4700*/  LOP3.LUT R14, R14, R11, RZ, 0x3c, !PT ;  /* 0x0000000b0e0e7212 */ /* 0x000fca00078e3cff */
[----:B------:R-:W-:-:S04]  /*4710*/  IMAD.IADD R14, R14, 0x1, R13 ;  /* 0x000000010e0e7824 */ /* 0x000fc800078e020d */
[----:B------:R-:W-:Y:S02]  /*4720*/  IMAD R12, R14, 0x8, R7 ;  /* 0x000000080e0c7824 */ /* 0x000fe400078e0207 */
[----:B-1----:R-:W-:-:S04]  /*4730*/  IMAD.WIDE R14, R5, 0x8, R2 ;  /* 0x00000008050e7825 */ /* 0x002fc800078e0202 */
[----:B------:R-:W0:Y:S01]  /*4740*/  LDS.64 R12, [R12] ;  /* 0x000000000c0c7984 */ /* 0x000e220000000a00 */
[----:B------:R-:W-:-:S05]  /*4750*/  IMAD.IADD R5, R6, 0x1, R5 ;  /* 0x0000000106057824 */ /* 0x000fca00078e0205 */
[----:B------:R-:W-:Y:S01]  /*4760*/  ISETP.GE.AND P0, PT, R5, R4, PT ;  /* 0x000000040500720c */ /* 0x000fe20003f06270 */
[----:B0-----:R4:W-:-:S12]  /*4770*/  STG.E.64 desc[UR6][R14.64], R12 ;  /* 0x0000000c0e007986 */ /* 0x0019d8000c101b06 */
[----:B------:R-:W-:Y:S05]  /*4780*/  @!P0 BRA `(.L_x_38) ;  /* 0xfffffffc00948947 */ /* 0x000fea000383ffff */
.L_x_37:
[----:B------:R-:W-:Y:S05]  /*4790*/  BSYNC.RECONVERGENT B0 ;  /* 0x0000000000007941 */ /* 0x000fea0003800200 */
.L_x_36:
[----:B------:R-:W-:Y:S06]  /*47a0*/  BAR.SYNC.DEFER_BLOCKING 0x0 ;  /* 0x0000000000007b1d */ /* 0x000fec0000010000 */
[----:B------:R-:W-:Y:S05]  /*47b0*/  EXIT ;  /* 0x000000000000794d */ /* 0x000fea0003800000 */
        .weak           $__internal_0_$__cuda_sm20_div_rn_f64_full
        .type           $__internal_0_$__cuda_sm20_div_rn_f64_full,@function
        .size           $__internal_0_$__cuda_sm20_div_rn_f64_full,(.L_x_45 - $__internal_0_$__cuda_sm20_div_rn_f64_full)
$__internal_0_$__cuda_sm20_div_rn_f64_full:
[C---:B------:R-:W-:Y:S01]  /*47c0*/  FSETP.GEU.AND P0, PT, |R11|.reuse, 1.469367938527859385e-39, PT ;  /* 0x001000000b00780b */ /* 0x040fe20003f0e200 */
[----:B------:R-:W-:Y:S01]  /*47d0*/  IMAD.MOV.U32 R10, RZ, RZ, R8 ;  /* 0x000000ffff0a7224 */ /* 0x000fe200078e0008 */
[C---:B------:R-:W-:Y:S01]  /*47e0*/  LOP3.LUT R12, R11.reuse, 0x800fffff, RZ, 0xc0, !PT ;  /* 0x800fffff0b0c7812 */ /* 0x040fe200078ec0ff */
[----:B------:R-:W-:Y:S01]  /*47f0*/  IMAD.MOV.U32 R9, RZ, RZ, R14 ;  /* 0x000000ffff097224 */ /* 0x000fe200078e000e */
[----:B------:R-:W-:Y:S01]  /*4800*/  LOP3.LUT R24, R11, 0x7ff00000, RZ, 0xc0, !PT ;  /* 0x7ff000000b187812 */ /* 0x000fe200078ec0ff */
[----:B------:R-:W-:Y:S01]  /*4810*/  IMAD.MOV.U32 R14, RZ, RZ, 0x1 ;  /* 0x00000001ff0e7424 */ /* 0x000fe200078e00ff */
[----:B------:R-:W-:Y:S01]  /*4820*/  LOP3.LUT R13, R12, 0x3ff00000, RZ, 0xfc, !PT ;  /* 0x3ff000000c0d7812 */ /* 0x000fe200078efcff */
[----:B------:R-:W-:Y:S01]  /*4830*/  IMAD.MOV.U32 R12, RZ, RZ, R8 ;  /* 0x000000ffff0c7224 */ /* 0x000fe200078e0008 */
[C---:B------:R-:W-:Y:S01]  /*4840*/  FSETP.GEU.AND P2, PT, |R9|.reuse, 1.469367938527859385e-39, PT ;  /* 0x001000000900780b */ /* 0x040fe20003f4e200 */
[----:B------:R-:W-:Y:S01]  /*4850*/  IMAD.MOV.U32 R22, RZ, RZ, 0x1ca00000 ;  /* 0x1ca00000ff167424 */ /* 0x000fe200078e00ff */
[----:B------:R-:W-:Y:S01]  /*4860*/  MOV R8, R7 ;  /* 0x0000000700087202 */ /* 0x000fe20000000f00 */
[----:B------:R-:W-:Y:S01]  /*4870*/  BSSY.RECONVERGENT B4, `(.L_x_39) ;  /* 0x000004f000047945 */ /* 0x000fe20003800200 */
[----:B------:R-:W-:Y:S01]  /*4880*/  LOP3.LUT R7, R9, 0x7ff00000, RZ, 0xc0, !PT ;  /* 0x7ff0000009077812 */ /* 0x000fe200078ec0ff */
[----:B------:R-:W-:-:S03]  /*4890*/  @!P0 DMUL R12, R10, 8.98846567431157953865e+307 ;  /* 0x7fe000000a0c8828 */ /* 0x000fc60000000000 */
[----:B------:R-:W-:-:S03]  /*48a0*/  ISETP.GE.U32.AND P1, PT, R7, R24, PT ;  /* 0x000000180700720c */ /* 0x000fc60003f26070 */
[----:B------:R-:W0:Y:S02]  /*48b0*/  MUFU.RCP64H R15, R13 ;  /* 0x0000000d000f7308 */ /* 0x000e240000001800 */
[----:B------:R-:W-:Y:S02]  /*48c0*/  @!P2 LOP3.LUT R16, R11, 0x7ff00000, RZ, 0xc0, !PT ;  /* 0x7ff000000b10a812 */ /* 0x000fe400078ec0ff */
[----:B------:R-:W-:Y:S02]  /*48d0*/  @!P0 LOP3.LUT R24, R13, 0x7ff00000, RZ, 0xc0, !PT ;  /* 0x7ff000000d188812 */ /* 0x000fe400078ec0ff */
[----:B------:R-:W-:-:S04]  /*48e0*/  @!P2 ISETP.GE.U32.AND P3, PT, R7, R16, PT ;  /* 0x000000100700a20c */ /* 0x000fc80003f66070 */
[----:B------:R-:W-:-:S04]  /*48f0*/  @!P2 SEL R17, R22, 0x63400000, !P3 ;  /* 0x634000001611a807 */ /* 0x000fc80005800000 */
[----:B------:R-:W-:Y:S01]  /*4900*/  @!P2 LOP3.LUT R20, R17, 0x80000000, R9, 0xf8, !PT ;  /* 0x800000001114a812 */ /* 0x000fe200078ef809 */
[----:B0-----:R-:W-:-:S03]  /*4910*/  DFMA R18, R14, -R12, 1 ;  /* 0x3ff000000e12742b */ /* 0x001fc6000000080c */
[----:B------:R-:W-:Y:S01]  /*4920*/  @!P2 LOP3.LUT R21, R20, 0x100000, RZ, 0xfc, !PT ;  /* 0x001000001415a812 */ /* 0x000fe200078efcff */
[----:B------:R-:W-:-:S04]  /*4930*/  @!P2 IMAD.MOV.U32 R20, RZ, RZ, RZ ;  /* 0x000000ffff14a224 */ /* 0x000fc800078e00ff */
[----:B------:R-:W-:-:S08]  /*4940*/  DFMA R18, R18, R18, R18 ;  /* 0x000000121212722b */ /* 0x000fd00000000012 */
[----:B------:R-:W-:Y:S01]  /*4950*/  DFMA R18, R14, R18, R14 ;  /* 0x000000120e12722b */ /* 0x000fe2000000000e */
[----:B------:R-:W-:Y:S01]  /*4960*/  SEL R15, R22, 0x63400000, !P1 ;  /* 0x63400000160f7807 */ /* 0x000fe20004800000 */
[----:B------:R-:W-:-:S03]  /*4970*/  IMAD.MOV.U32 R14, RZ, RZ, R8 ;  /* 0x000000ffff0e7224 */ /* 0x000fc600078e0008 */
[----:B------:R-:W-:-:S03]  /*4980*/  LOP3.LUT R15, R15, 0x800fffff, R9, 0xf8, !PT ;  /* 0x800fffff0f0f7812 */ /* 0x000fc600078ef809 */
[----:B------:R-:W-:-:S03]  /*4990*/  DFMA R16, R18, -R12, 1 ;  /* 0x3ff000001210742b */ /* 0x000fc6000000080c */
[----:B------:R-:W-:-:S05]  /*49a0*/  @!P2 DFMA R14, R14, 2, -R20 ;  /* 0x400000000e0ea82b */ /* 0x000fca0000000814 */
[----:B------:R-:W-:-:S08]  /*49b0*/  DFMA R16, R18, R16, R18 ;  /* 0x000000101210722b */ /* 0x000fd00000000012 */
[----:B------:R-:W-:-:S08]  /*49c0*/  DMUL R18, R16, R14 ;  /* 0x0000000e10127228 */ /* 0x000fd00000000000 */
[----:B------:R-:W-:-:S08]  /*49d0*/  DFMA R20, R18, -R12, R14 ;  /* 0x8000000c1214722b */ /* 0x000fd0000000000e */
[----:B------:R-:W-:Y:S01]  /*49e0*/  DFMA R20, R16, R20, R18 ;  /* 0x000000141014722b */ /* 0x000fe20000000012 */
[----:B------:R-:W-:Y:S01]  /*49f0*/  IMAD.MOV.U32 R18, RZ, RZ, R7 ;  /* 0x000000ffff127224 */ /* 0x000fe200078e0007 */
[----:B------:R-:W-:-:S05]  /*4a00*/  @!P2 LOP3.LUT R18, R15, 0x7ff00000, RZ, 0xc0, !PT ;  /* 0x7ff000000f12a812 */ /* 0x000fca00078ec0ff */
[----:B------:R-:W-:-:S05]  /*4a10*/  VIADD R16, R18, 0xffffffff ;  /* 0xffffffff12107836 */ /* 0x000fca0000000000 */
[----:B------:R-:W-:Y:S02]  /*4a20*/  ISETP.GT.U32.AND P0, PT, R16, 0x7feffffe, PT ;  /* 0x7feffffe1000780c */ /* 0x000fe40003f04070 */
[----:B------:R-:W-:-:S04]  /*4a30*/  IADD3 R16, PT, PT, R24, -0x1, RZ ;  /* 0xffffffff18107810 */ /* 0x000fc80007ffe0ff */
[----:B------:R-:W-:-:S13]  /*4a40*/  ISETP.GT.U32.OR P0, PT, R16, 0x7feffffe, P0 ;  /* 0x7feffffe1000780c */ /* 0x000fda0000704470 */
[----:B------:R-:W-:Y:S05]  /*4a50*/  @P0 BRA `(.L_x_40) ;  /* 0x00000000006c0947 */ /* 0x000fea0003800000 */
[----:B------:R-:W-:-:S04]  /*4a60*/  LOP3.LUT R16, R11, 0x7ff00000, RZ, 0xc0, !PT ;  /* 0x7ff000000b107812 */ /* 0x000fc800078ec0ff */
[CC--:B------:R-:W-:Y:S02]  /*4a70*/  VIADDMNMX R8, R7.reuse, -R16.reuse, 0xb9600000, !PT ;  /* 0xb960000007087446 */ /* 0x0c0fe40007800910 */
[----:B------:R-:W-:Y:S02]  /*4a80*/  ISETP.GE.U32.AND P0, PT, R7, R16, PT ;  /* 0x000000100700720c */ /* 0x000fe40003f06070 */
[----:B------:R-:W-:Y:S01]  /*4a90*/  VIMNMX R7, PT, PT, R8, 0x46a00000, PT ;  /* 0x46a0000008077848 */ /* 0x000fe20003fe0100 */
[----:B------:R-:W-:Y:S01]  /*4aa0*/  IMAD.MOV.U32 R8, RZ, RZ, RZ ;  /* 0x000000ffff087224 */ /* 0x000fe200078e00ff */
[----:B------:R-:W-:-:S05]  /*4ab0*/  SEL R22, R22, 0x63400000, !P0 ;  /* 0x6340000016167807 */ /* 0x000fca0004000000 */
[----:B------:R-:W-:-:S04]  /*4ac0*/  IMAD.IADD R7, R7, 0x1, -R22 ;  /* 0x0000000107077824 */ /* 0x000fc800078e0a16 */
[----:B------:R-:W-:-:S06]  /*4ad0*/  VIADD R9, R7, 0x7fe00000 ;  /* 0x7fe0000007097836 */ /* 0x000fcc0000000000 */
[----:B------:R-:W-:-:S10]  /*4ae0*/  DMUL R16, R20, R8 ;  /* 0x0000000814107228 */ /* 0x000fd40000000000 */
[----:B------:R-:W-:-:S13]  /*4af0*/  FSETP.GTU.AND P0, PT, |R17|, 1.469367938527859385e-39, PT ;  /* 0x001000001100780b */ /* 0x000fda0003f0c200 */
[----:B------:R-:W-:Y:S05]  /*4b00*/  @P0 BRA `(.L_x_41) ;  /* 0x0000000000940947 */ /* 0x000fea0003800000 */
[----:B------:R-:W-:Y:S01]  /*4b10*/  DFMA R12, R20, -R12, R14 ;  /* 0x8000000c140c722b */ /* 0x000fe2000000000e */
[----:B------:R-:W-:-:S09]  /*4b20*/  IMAD.MOV.U32 R10, RZ, RZ, RZ ;  /* 0x000000ffff0a7224 */ /* 0x000fd200078e00ff */
[C---:B------:R-:W-:Y:S02]  /*4b30*/  FSETP.NEU.AND P0, PT, R13.reuse, RZ, PT ;  /* 0x000000ff0d00720b */ /* 0x040fe40003f0d000 */
[----:B------:R-:W-:-:S04]  /*4b40*/  LOP3.LUT R15, R13, 0x80000000, R11, 0x48, !PT ;  /* 0x800000000d0f7812 */ /* 0x000fc800078e480b */
[----:B------:R-:W-:-:S07]  /*4b50*/  LOP3.LUT R11, R15, R9, RZ, 0xfc, !PT ;  /* 0x000000090f0b7212 */ /* 0x000fce00078efcff */
[----:B------:R-:W-:Y:S05]  /*4b60*/  @!P0 BRA `(.L_x_41) ;  /* 0x00000000007c8947 */ /* 0x000fea0003800000 */
[----:B------:R-:W-:Y:S01]  /*4b70*/  IMAD.MOV R9, RZ, RZ, -R7 ;  /* 0x000000ffff097224 */ /* 0x000fe200078e0a07 */
[----:B------:R-:W-:Y:S01]  /*4b80*/  DMUL.RP R10, R20, R10 ;  /* 0x0000000a140a7228 */ /* 0x000fe20000008000 */
[----:B------:R-:W-:Y:S01]  /*4b90*/  IMAD.MOV.U32 R8, RZ, RZ, RZ ;  /* 0x000000ffff087224 */ /* 0x000fe200078e00ff */
[----:B------:R-:W-:-:S05]  /*4ba0*/  IADD3 R7, PT, PT, -R7, -0x43300000, RZ ;  /* 0xbcd0000007077810 */ /* 0x000fca0007ffe1ff */
[----:B------:R-:W-:-:S03]  /*4bb0*/  DFMA R8, R16, -R8, R20 ;  /* 0x800000081008722b */ /* 0x000fc60000000014 */
[----:B------:R-:W-:-:S07]  /*4bc0*/  LOP3.LUT R15, R11, R15, RZ, 0x3c, !PT ;  /* 0x0000000f0b0f7212 */ /* 0x000fce00078e3cff */
[----:B------:R-:W-:-:S04]  /*4bd0*/  FSETP.NEU.AND P0, PT, |R9|, R7, PT ;  /* 0x000000070900720b */ /* 0x000fc80003f0d200 */
[----:B------:R-:W-:Y:S02]  /*4be0*/  FSEL R16, R10, R16, !P0 ;  /* 0x000000100a107208 */ /* 0x000fe40004000000 */
[----:B------:R-:W-:Y:S01]  /*4bf0*/  FSEL R17, R15, R17, !P0 ;  /* 0x000000110f117208 */ /* 0x000fe20004000000 */
[----:B------:R-:W-:Y:S06]  /*4c00*/  BRA `(.L_x_41) ;  /* 0x0000000000547947 */ /* 0x000fec0003800000 */
.L_x_40:
[----:B------:R-:W-:-:S14]  /*4c10*/  DSETP.NAN.AND P0, PT, R8, R8, PT ;  /* 0x000000080800722a */ /* 0x000fdc0003f08000 */
[----:B------:R-:W-:Y:S05]  /*4c20*/  @P0 BRA `(.L_x_42) ;  /* 0x0000000000440947 */ /* 0x000fea0003800000 */
[----:B------:R-:W-:-:S14]  /*4c30*/  DSETP.NAN.AND P0, PT, R10, R10, PT ;  /* 0x0000000a0a00722a */ /* 0x000fdc0003f08000 */
[----:B------:R-:W-:Y:S05]  /*4c40*/  @P0 BRA `(.L_x_43) ;  /* 0x0000000000300947 */ /* 0x000fea0003800000 */
[----:B------:R-:W-:Y:S01]  /*4c50*/  ISETP.NE.AND P0, PT, R18, R24, PT ;  /* 0x000000181200720c */ /* 0x000fe20003f05270 */
[----:B------:R-:W-:Y:S01]  /*4c60*/  IMAD.MOV.U32 R16, RZ, RZ, 0x0 ;  /* 0x00000000ff107424 */ /* 0x000fe200078e00ff */
[----:B------:R-:W-:-:S11]  /*4c70*/  MOV R17, 0xfff80000 ;  /* 0xfff8000000117802 */ /* 0x000fd60000000f00 */
[----:B------:R-:W-:Y:S05]  /*4c80*/  @!P0 BRA `(.L_x_41) ;  /* 0x0000000000348947 */ /* 0x000fea0003800000 */
[----:B------:R-:W-:Y:S02]  /*4c90*/  ISETP.NE.AND P0, PT, R18, 0x7ff00000, PT ;  /* 0x7ff000001200780c */ /* 0x000fe40003f05270 */
[----:B------:R-:W-:Y:S02]  /*4ca0*/  LOP3.LUT R17, R9, 0x80000000, R11, 0x48, !PT ;  /* 0x8000000009117812 */ /* 0x000fe400078e480b */
[----:B------:R-:W-:-:S13]  /*4cb0*/  ISETP.EQ.OR P0, PT, R24, RZ, !P0 ;  /* 0x000000ff1800720c */ /* 0x000fda0004702670 */
[----:B------:R-:W-:Y:S01]  /*4cc0*/  @P0 LOP3.LUT R7, R17, 0x7ff00000, RZ, 0xfc, !PT ;  /* 0x7ff0000011070812 */ /* 0x000fe200078efcff */
[----:B------:R-:W-:Y:S02]  /*4cd0*/  @!P0 IMAD.MOV.U32 R16, RZ, RZ, RZ ;  /* 0x000000ffff108224 */ /* 0x000fe400078e00ff */
[----:B------:R-:W-:Y:S02]  /*4ce0*/  @P0 IMAD.MOV.U32 R16, RZ, RZ, RZ ;  /* 0x000000ffff100224 */ /* 0x000fe400078e00ff */
[----:B------:R-:W-:Y:S01]  /*4cf0*/  @P0 IMAD.MOV.U32 R17, RZ, RZ, R7 ;  /* 0x000000ffff110224 */ /* 0x000fe200078e0007 */
[----:B------:R-:W-:Y:S06]  /*4d00*/  BRA `(.L_x_41) ;  /* 0x0000000000147947 */ /* 0x000fec0003800000 */
.L_x_43:
[----:B------:R-:W-:Y:S01]  /*4d10*/  LOP3.LUT R17, R11, 0x80000, RZ, 0xfc, !PT ;  /* 0x000800000b117812 */ /* 0x000fe200078efcff */
[----:B------:R-:W-:Y:S01]  /*4d20*/  IMAD.MOV.U32 R16, RZ, RZ, R10 ;  /* 0x000000ffff107224 */ /* 0x000fe200078e000a */
[----:B------:R-:W-:Y:S06]  /*4d30*/  BRA `(.L_x_41) ;  /* 0x0000000000087947 */ /* 0x000fec0003800000 */
.L_x_42:
[----:B------:R-:W-:Y:S01]  /*4d40*/  LOP3.LUT R17, R9, 0x80000, RZ, 0xfc, !PT ;  /* 0x0008000009117812 */ /* 0x000fe200078efcff */
[----:B------:R-:W-:-:S07]  /*4d50*/  IMAD.MOV.U32 R16, RZ, RZ, R8 ;  /* 0x000000ffff107224 */ /* 0x000fce00078e0008 */
.L_x_41:
[----:B------:R-:W-:Y:S05]  /*4d60*/  BSYNC.RECONVERGENT B4 ;  /* 0x0000000000047941 */ /* 0x000fea0003800200 */
.L_x_39:
[----:B------:R-:W-:-:S04]  /*4d70*/  IMAD.MOV.U32 R7, RZ, RZ, 0x0 ;  /* 0x00000000ff077424 */ /* 0x000fc800078e00ff */
[----:B------:R-:W-:Y:S05]  /*4d80*/  RET.REL.NODEC R6 `(_Z9lu_decompPdi) ;  /* 0xffffffb0069c7950 */ /* 0x000fea0003c3ffff */
.L_x_44:
[----:B------:R-:W-:-:S00]  /*4d90*/  BRA `(.L_x_44) ;  /* 0xfffffffc00fc7947 */ /* 0x000fc0000383ffff */
[----:B------:R-:W-:-:S00]  /*4da0*/  NOP ;  /* 0x0000000000007918 */ /* 0x000fc00000000000 */
        /* <DEDUP_REMOVED lines=13> */
.L_x_45:


//--------------------- .nv.shared._Z9lu_decompPdi --------------------------
	.section	.nv.shared._Z9lu_decompPdi,"aw",@nobits
	.sectionflags	@""
	.align	16
	.zero		1024


//--------------------- .nv.shared.reserved.0     --------------------------
	.section	.nv.shared.reserved.0,"aw",@nobits
	.weak		__nv_reservedSMEM_offset_0_alias
	.size		__nv_reservedSMEM_offset_0_alias, 0, 64
	.other		__nv_reservedSMEM_offset_0_alias,@"STO_CUDA_RESERVED_SHARED STV_DEFAULT"
__nv_reservedSMEM_offset_0_alias:
	.zero		0
	.zero		64


//--------------------- .nv.constant0._Z9lu_decompPdi --------------------------
	.section	.nv.constant0._Z9lu_decompPdi,"a",@progbits
	.sectionflags	@""
	.align	4
.nv.constant0._Z9lu_decompPdi:
	.zero		908


//--------------------- SYMBOLS --------------------------

	.type		.nv.reservedSmem.offset0,@object
	.size		.nv.reservedSmem.offset0,0x4
	.type		.nv.reservedSmem.cap,@object
	.size		.nv.reservedSmem.cap,0x4
